//
// Generated by NVIDIA NVVM Compiler
//
// Compiler Build ID: CL-36424714
// Cuda compilation tools, release 13.0, V13.0.88
// Based on NVVM 20.0.0
//

.version 9.0
.target sm_100
.address_size 64

	// .globl	_Z4reLUPPfS0_
.func  (.param .b64 func_retval0) __internal_accurate_pow
(
	.param .b64 __internal_accurate_pow_param_0
)
;
// _ZZ7softmaxPfS_E3sum has been demoted

.visible .entry _Z4reLUPPfS0_(
	.param .u64 .ptr .align 1 _Z4reLUPPfS0__param_0,
	.param .u64 .ptr .align 1 _Z4reLUPPfS0__param_1
)
{
	.reg .b32 	%r<9>;
	.reg .b32 	%f<3>;
	.reg .b64 	%rd<15>;

	ld.param.u64 	%rd1, [_Z4reLUPPfS0__param_0];
	ld.param.u64 	%rd2, [_Z4reLUPPfS0__param_1];
	cvta.to.global.u64 	%rd3, %rd2;
	cvta.to.global.u64 	%rd4, %rd1;
	mov.u32 	%r1, %ctaid.x;
	mov.u32 	%r2, %ntid.x;
	mov.u32 	%r3, %tid.x;
	mad.lo.s32 	%r4, %r1, %r2, %r3;
	mov.u32 	%r5, %ctaid.y;
	mov.u32 	%r6, %ntid.y;
	mov.u32 	%r7, %tid.y;
	mad.lo.s32 	%r8, %r5, %r6, %r7;
	mul.wide.s32 	%rd5, %r4, 8;
	add.s64 	%rd6, %rd4, %rd5;
	ld.global.u64 	%rd7, [%rd6];
	cvta.to.global.u64 	%rd8, %rd7;
	mul.wide.u32 	%rd9, %r8, 4;
	add.s64 	%rd10, %rd8, %rd9;
	ld.global.f32 	%f1, [%rd10];
	max.f32 	%f2, %f1, 0f00000000;
	add.s64 	%rd11, %rd3, %rd5;
	ld.global.u64 	%rd12, [%rd11];
	cvta.to.global.u64 	%rd13, %rd12;
	add.s64 	%rd14, %rd13, %rd9;
	st.global.f32 	[%rd14], %f2;
	ret;

}
	// .globl	_Z4tanhPPfS0_
.visible .entry _Z4tanhPPfS0_(
	.param .u64 .ptr .align 1 _Z4tanhPPfS0__param_0,
	.param .u64 .ptr .align 1 _Z4tanhPPfS0__param_1
)
{
	.reg .pred 	%p<3>;
	.reg .b32 	%r<9>;
	.reg .b32 	%f<17>;
	.reg .b64 	%rd<15>;

	ld.param.u64 	%rd1, [_Z4tanhPPfS0__param_0];
	ld.param.u64 	%rd2, [_Z4tanhPPfS0__param_1];
	cvta.to.global.u64 	%rd3, %rd2;
	cvta.to.global.u64 	%rd4, %rd1;
	mov.u32 	%r1, %ctaid.x;
	mov.u32 	%r2, %ntid.x;
	mov.u32 	%r3, %tid.x;
	mad.lo.s32 	%r4, %r1, %r2, %r3;
	mov.u32 	%r5, %ctaid.y;
	mov.u32 	%r6, %ntid.y;
	mov.u32 	%r7, %tid.y;
	mad.lo.s32 	%r8, %r5, %r6, %r7;
	mul.wide.s32 	%rd5, %r4, 8;
	add.s64 	%rd6, %rd4, %rd5;
	ld.global.u64 	%rd7, [%rd6];
	cvta.to.global.u64 	%rd8, %rd7;
	mul.wide.u32 	%rd9, %r8, 4;
	add.s64 	%rd10, %rd8, %rd9;
	ld.global.f32 	%f1, [%rd10];
	abs.f32 	%f2, %f1;
	mul.f32 	%f3, %f2, 0f4038AA3B;
	ex2.approx.ftz.f32 	%f4, %f3;
	add.f32 	%f5, %f4, 0f3F800000;
	rcp.approx.ftz.f32 	%f6, %f5;
	fma.rn.f32 	%f7, %f6, 0fC0000000, 0f3F800000;
	setp.ge.f32 	%p1, %f2, 0f41102CB4;
	selp.f32 	%f8, 0f3F800000, %f7, %p1;
	copysign.f32 	%f9, %f1, %f8;
	mul.f32 	%f10, %f1, %f1;
	fma.rn.f32 	%f11, %f10, 0f3C80F082, 0fBD563CAE;
	fma.rn.f32 	%f12, %f11, %f10, 0f3E085941;
	fma.rn.f32 	%f13, %f12, %f10, 0fBEAAA9ED;
	fma.rn.f32 	%f14, %f13, %f10, 0f00000000;
	fma.rn.f32 	%f15, %f14, %f1, %f1;
	setp.ge.f32 	%p2, %f2, 0f3F19999A;
	selp.f32 	%f16, %f9, %f15, %p2;
	add.s64 	%rd11, %rd3, %rd5;
	ld.global.u64 	%rd12, [%rd11];
	cvta.to.global.u64 	%rd13, %rd12;
	add.s64 	%rd14, %rd13, %rd9;
	st.global.f32 	[%rd14], %f16;
	ret;

}
	// .globl	_Z7sigmoidPfS_
.visible .entry _Z7sigmoidPfS_(
	.param .u64 .ptr .align 1 _Z7sigmoidPfS__param_0,
	.param .u64 .ptr .align 1 _Z7sigmoidPfS__param_1
)
{
	.reg .b32 	%r<7>;
	.reg .b32 	%f<15>;
	.reg .b64 	%rd<8>;

	ld.param.u64 	%rd1, [_Z7sigmoidPfS__param_0];
	ld.param.u64 	%rd2, [_Z7sigmoidPfS__param_1];
	cvta.to.global.u64 	%rd3, %rd2;
	cvta.to.global.u64 	%rd4, %rd1;
	mov.u32 	%r1, %ctaid.x;
	mov.u32 	%r2, %ntid.x;
	mov.u32 	%r3, %tid.x;
	mad.lo.s32 	%r4, %r1, %r2, %r3;
	mul.wide.s32 	%rd5, %r4, 4;
	add.s64 	%rd6, %rd4, %rd5;
	ld.global.f32 	%f1, [%rd6];
	fma.rn.f32 	%f2, %f1, 0fBBBB989D, 0f3F000000;
	cvt.sat.f32.f32 	%f3, %f2;
	mov.f32 	%f4, 0f4B400001;
	mov.f32 	%f5, 0f437C0000;
	fma.rm.f32 	%f6, %f3, %f5, %f4;
	add.f32 	%f7, %f6, 0fCB40007F;
	neg.f32 	%f8, %f7;
	fma.rn.f32 	%f9, %f1, 0fBFB8AA3B, %f8;
	fma.rn.f32 	%f10, %f1, 0fB2A57060, %f9;
	mov.b32 	%r5, %f6;
	shl.b32 	%r6, %r5, 23;
	mov.b32 	%f11, %r6;
	ex2.approx.ftz.f32 	%f12, %f10;
	fma.rn.f32 	%f13, %f12, %f11, 0f3F800000;
	rcp.rn.f32 	%f14, %f13;
	add.s64 	%rd7, %rd3, %rd5;
	st.global.f32 	[%rd7], %f14;
	ret;

}
	// .globl	_Z7softmaxPfS_
.visible .entry _Z7softmaxPfS_(
	.param .u64 .ptr .align 1 _Z7softmaxPfS__param_0,
	.param .u64 .ptr .align 1 _Z7softmaxPfS__param_1
)
{
	.reg .pred 	%p<10>;
	.reg .b32 	%r<81>;
	.reg .b32 	%f<104>;
	.reg .b64 	%rd<21>;
	// demoted variable
	.shared .align 4 .u32 _ZZ7softmaxPfS_E3sum;
	ld.param.u64 	%rd9, [_Z7softmaxPfS__param_0];
	ld.param.u64 	%rd10, [_Z7softmaxPfS__param_1];
	cvta.to.global.u64 	%rd1, %rd10;
	cvta.to.global.u64 	%rd11, %rd9;
	mov.u32 	%r30, %ctaid.x;
	mov.u32 	%r1, %ntid.x;
	mov.u32 	%r31, %tid.x;
	mad.lo.s32 	%r32, %r30, %r1, %r31;
	mul.wide.s32 	%rd12, %r32, 4;
	add.s64 	%rd13, %rd11, %rd12;
	ld.global.f32 	%f1, [%rd13];
	fma.rn.f32 	%f2, %f1, 0f3BBB989D, 0f3F000000;
	cvt.sat.f32.f32 	%f3, %f2;
	mov.f32 	%f4, 0f4B400001;
	mov.f32 	%f5, 0f437C0000;
	fma.rm.f32 	%f6, %f3, %f5, %f4;
	add.f32 	%f7, %f6, 0fCB40007F;
	neg.f32 	%f8, %f7;
	fma.rn.f32 	%f9, %f1, 0f3FB8AA3B, %f8;
	fma.rn.f32 	%f10, %f1, 0f32A57060, %f9;
	mov.b32 	%r33, %f6;
	shl.b32 	%r34, %r33, 23;
	mov.b32 	%f11, %r34;
	ex2.approx.ftz.f32 	%f12, %f10;
	mul.f32 	%f13, %f12, %f11;
	add.s64 	%rd2, %rd1, %rd12;
	st.global.f32 	[%rd2], %f13;
	bar.sync 	0;
	setp.ne.s32 	%p1, %r31, 0;
	@%p1 bra 	$L__BB3_14;
	and.b32  	%r2, %r1, 15;
	setp.lt.u32 	%p2, %r1, 16;
	mov.b32 	%r80, 0;
	mov.u32 	%r74, %r80;
	@%p2 bra 	$L__BB3_4;
	and.b32  	%r74, %r1, 2032;
	and.b32  	%r38, %r1, -16;
	neg.s32 	%r67, %r38;
	add.s64 	%rd19, %rd1, 32;
	mov.b32 	%r80, 0;
$L__BB3_3:
	.pragma "nounroll";
	ld.global.f32 	%f14, [%rd19+-32];
	cvt.rn.f32.s32 	%f15, %r80;
	add.f32 	%f16, %f14, %f15;
	cvt.rzi.s32.f32 	%r39, %f16;
	ld.global.f32 	%f17, [%rd19+-28];
	cvt.rn.f32.s32 	%f18, %r39;
	add.f32 	%f19, %f17, %f18;
	cvt.rzi.s32.f32 	%r40, %f19;
	ld.global.f32 	%f20, [%rd19+-24];
	cvt.rn.f32.s32 	%f21, %r40;
	add.f32 	%f22, %f20, %f21;
	cvt.rzi.s32.f32 	%r41, %f22;
	ld.global.f32 	%f23, [%rd19+-20];
	cvt.rn.f32.s32 	%f24, %r41;
	add.f32 	%f25, %f23, %f24;
	cvt.rzi.s32.f32 	%r42, %f25;
	ld.global.f32 	%f26, [%rd19+-16];
	cvt.rn.f32.s32 	%f27, %r42;
	add.f32 	%f28, %f26, %f27;
	cvt.rzi.s32.f32 	%r43, %f28;
	ld.global.f32 	%f29, [%rd19+-12];
	cvt.rn.f32.s32 	%f30, %r43;
	add.f32 	%f31, %f29, %f30;
	cvt.rzi.s32.f32 	%r44, %f31;
	ld.global.f32 	%f32, [%rd19+-8];
	cvt.rn.f32.s32 	%f33, %r44;
	add.f32 	%f34, %f32, %f33;
	cvt.rzi.s32.f32 	%r45, %f34;
	ld.global.f32 	%f35, [%rd19+-4];
	cvt.rn.f32.s32 	%f36, %r45;
	add.f32 	%f37, %f35, %f36;
	cvt.rzi.s32.f32 	%r46, %f37;
	ld.global.f32 	%f38, [%rd19];
	cvt.rn.f32.s32 	%f39, %r46;
	add.f32 	%f40, %f38, %f39;
	cvt.rzi.s32.f32 	%r47, %f40;
	ld.global.f32 	%f41, [%rd19+4];
	cvt.rn.f32.s32 	%f42, %r47;
	add.f32 	%f43, %f41, %f42;
	cvt.rzi.s32.f32 	%r48, %f43;
	ld.global.f32 	%f44, [%rd19+8];
	cvt.rn.f32.s32 	%f45, %r48;
	add.f32 	%f46, %f44, %f45;
	cvt.rzi.s32.f32 	%r49, %f46;
	ld.global.f32 	%f47, [%rd19+12];
	cvt.rn.f32.s32 	%f48, %r49;
	add.f32 	%f49, %f47, %f48;
	cvt.rzi.s32.f32 	%r50, %f49;
	ld.global.f32 	%f50, [%rd19+16];
	cvt.rn.f32.s32 	%f51, %r50;
	add.f32 	%f52, %f50, %f51;
	cvt.rzi.s32.f32 	%r51, %f52;
	ld.global.f32 	%f53, [%rd19+20];
	cvt.rn.f32.s32 	%f54, %r51;
	add.f32 	%f55, %f53, %f54;
	cvt.rzi.s32.f32 	%r52, %f55;
	ld.global.f32 	%f56, [%rd19+24];
	cvt.rn.f32.s32 	%f57, %r52;
	add.f32 	%f58, %f56, %f57;
	cvt.rzi.s32.f32 	%r53, %f58;
	ld.global.f32 	%f59, [%rd19+28];
	cvt.rn.f32.s32 	%f60, %r53;
	add.f32 	%f61, %f59, %f60;
	cvt.rzi.s32.f32 	%r80, %f61;
	add.s32 	%r67, %r67, 16;
	add.s64 	%rd19, %rd19, 64;
	setp.ne.s32 	%p3, %r67, 0;
	@%p3 bra 	$L__BB3_3;
$L__BB3_4:
	setp.eq.s32 	%p4, %r2, 0;
	@%p4 bra 	$L__BB3_13;
	and.b32  	%r12, %r1, 7;
	setp.lt.u32 	%p5, %r2, 8;
	@%p5 bra 	$L__BB3_7;
	mul.wide.u32 	%rd14, %r74, 4;
	add.s64 	%rd15, %rd1, %rd14;
	ld.global.f32 	%f62, [%rd15];
	cvt.rn.f32.s32 	%f63, %r80;
	add.f32 	%f64, %f62, %f63;
	cvt.rzi.s32.f32 	%r55, %f64;
	ld.global.f32 	%f65, [%rd15+4];
	cvt.rn.f32.s32 	%f66, %r55;
	add.f32 	%f67, %f65, %f66;
	cvt.rzi.s32.f32 	%r56, %f67;
	ld.global.f32 	%f68, [%rd15+8];
	cvt.rn.f32.s32 	%f69, %r56;
	add.f32 	%f70, %f68, %f69;
	cvt.rzi.s32.f32 	%r57, %f70;
	ld.global.f32 	%f71, [%rd15+12];
	cvt.rn.f32.s32 	%f72, %r57;
	add.f32 	%f73, %f71, %f72;
	cvt.rzi.s32.f32 	%r58, %f73;
	ld.global.f32 	%f74, [%rd15+16];
	cvt.rn.f32.s32 	%f75, %r58;
	add.f32 	%f76, %f74, %f75;
	cvt.rzi.s32.f32 	%r59, %f76;
	ld.global.f32 	%f77, [%rd15+20];
	cvt.rn.f32.s32 	%f78, %r59;
	add.f32 	%f79, %f77, %f78;
	cvt.rzi.s32.f32 	%r60, %f79;
	ld.global.f32 	%f80, [%rd15+24];
	cvt.rn.f32.s32 	%f81, %r60;
	add.f32 	%f82, %f80, %f81;
	cvt.rzi.s32.f32 	%r61, %f82;
	ld.global.f32 	%f83, [%rd15+28];
	cvt.rn.f32.s32 	%f84, %r61;
	add.f32 	%f85, %f83, %f84;
	add.s32 	%r74, %r74, 8;
	cvt.rzi.s32.f32 	%r80, %f85;
$L__BB3_7:
	setp.eq.s32 	%p6, %r12, 0;
	@%p6 bra 	$L__BB3_13;
	and.b32  	%r18, %r1, 3;
	setp.lt.u32 	%p7, %r12, 4;
	@%p7 bra 	$L__BB3_10;
	mul.wide.u32 	%rd16, %r74, 4;
	add.s64 	%rd17, %rd1, %rd16;
	ld.global.f32 	%f86, [%rd17];
	cvt.rn.f32.s32 	%f87, %r80;
	add.f32 	%f88, %f86, %f87;
	cvt.rzi.s32.f32 	%r63, %f88;
	ld.global.f32 	%f89, [%rd17+4];
	cvt.rn.f32.s32 	%f90, %r63;
	add.f32 	%f91, %f89, %f90;
	cvt.rzi.s32.f32 	%r64, %f91;
	ld.global.f32 	%f92, [%rd17+8];
	cvt.rn.f32.s32 	%f93, %r64;
	add.f32 	%f94, %f92, %f93;
	cvt.rzi.s32.f32 	%r65, %f94;
	ld.global.f32 	%f95, [%rd17+12];
	cvt.rn.f32.s32 	%f96, %r65;
	add.f32 	%f97, %f95, %f96;
	add.s32 	%r74, %r74, 4;
	cvt.rzi.s32.f32 	%r80, %f97;
$L__BB3_10:
	setp.eq.s32 	%p8, %r18, 0;
	@%p8 bra 	$L__BB3_13;
	mul.wide.u32 	%rd18, %r74, 4;
	add.s64 	%rd20, %rd1, %rd18;
	neg.s32 	%r78, %r18;
$L__BB3_12:
	.pragma "nounroll";
	ld.global.f32 	%f98, [%rd20];
	cvt.rn.f32.s32 	%f99, %r80;
	add.f32 	%f100, %f98, %f99;
	cvt.rzi.s32.f32 	%r80, %f100;
	add.s64 	%rd20, %rd20, 4;
	add.s32 	%r78, %r78, 1;
	setp.ne.s32 	%p9, %r78, 0;
	@%p9 bra 	$L__BB3_12;
$L__BB3_13:
	st.shared.u32 	[_ZZ7softmaxPfS_E3sum], %r80;
$L__BB3_14:
	bar.sync 	0;
	ld.global.f32 	%f101, [%rd2];
	ld.shared.u32 	%r66, [_ZZ7softmaxPfS_E3sum];
	cvt.rn.f32.s32 	%f102, %r66;
	div.rn.f32 	%f103, %f101, %f102;
	st.global.f32 	[%rd2], %f103;
	ret;

}
	// .globl	_Z4PoolPPfS0_iii
.visible .entry _Z4PoolPPfS0_iii(
	.param .u64 .ptr .align 1 _Z4PoolPPfS0_iii_param_0,
	.param .u64 .ptr .align 1 _Z4PoolPPfS0_iii_param_1,
	.param .u32 _Z4PoolPPfS0_iii_param_2,
	.param .u32 _Z4PoolPPfS0_iii_param_3,
	.param .u32 _Z4PoolPPfS0_iii_param_4
)
{
	.reg .pred 	%p<29>;
	.reg .b32 	%r<79>;
	.reg .b32 	%f<176>;
	.reg .b64 	%rd<47>;
	.reg .b64 	%fd<11>;

	ld.param.u64 	%rd9, [_Z4PoolPPfS0_iii_param_0];
	ld.param.u64 	%rd8, [_Z4PoolPPfS0_iii_param_1];
	ld.param.u32 	%r38, [_Z4PoolPPfS0_iii_param_2];
	ld.param.u32 	%r39, [_Z4PoolPPfS0_iii_param_3];
	ld.param.u32 	%r40, [_Z4PoolPPfS0_iii_param_4];
	cvta.to.global.u64 	%rd1, %rd9;
	mov.u32 	%r41, %ctaid.x;
	mov.u32 	%r42, %ntid.x;
	mov.u32 	%r43, %tid.x;
	mad.lo.s32 	%r1, %r41, %r42, %r43;
	mov.u32 	%r44, %ctaid.y;
	mov.u32 	%r45, %ntid.y;
	mov.u32 	%r46, %tid.y;
	mad.lo.s32 	%r2, %r44, %r45, %r46;
	setp.ne.s32 	%p1, %r39, 0;
	mov.f32 	%f164, 0f00000000;
	@%p1 bra 	$L__BB4_2;
	mul.lo.s32 	%r47, %r40, %r1;
	mul.wide.s32 	%rd10, %r47, 8;
	add.s64 	%rd11, %rd1, %rd10;
	ld.global.u64 	%rd12, [%rd11];
	mul.lo.s32 	%r48, %r40, %r2;
	mul.wide.s32 	%rd13, %r48, 4;
	add.s64 	%rd14, %rd12, %rd13;
	ld.f32 	%f164, [%rd14];
$L__BB4_2:
	setp.lt.s32 	%p2, %r38, 1;
	@%p2 bra 	$L__BB4_35;
	mul.lo.s32 	%r3, %r40, %r1;
	mul.lo.s32 	%r4, %r40, %r2;
	setp.eq.s32 	%p3, %r39, 1;
	@%p3 bra 	$L__BB4_20;
	setp.ne.s32 	%p4, %r39, 0;
	@%p4 bra 	$L__BB4_35;
	and.b32  	%r5, %r38, 15;
	add.s32 	%r6, %r5, -1;
	and.b32  	%r7, %r38, 7;
	add.s32 	%r8, %r7, -1;
	and.b32  	%r9, %r38, 2147483632;
	and.b32  	%r10, %r38, 3;
	neg.s32 	%r11, %r9;
	mov.b32 	%r68, 0;
$L__BB4_6:
	setp.lt.u32 	%p15, %r38, 16;
	add.s32 	%r59, %r68, %r3;
	mul.wide.s32 	%rd26, %r59, 8;
	add.s64 	%rd2, %rd1, %rd26;
	mov.b32 	%r72, 0;
	@%p15 bra 	$L__BB4_9;
	ld.global.u64 	%rd27, [%rd2];
	add.s64 	%rd3, %rd27, 32;
	mov.u32 	%r69, %r4;
	mov.u32 	%r70, %r11;
$L__BB4_8:
	.pragma "nounroll";
	mul.wide.s32 	%rd28, %r69, 4;
	add.s64 	%rd29, %rd3, %rd28;
	ld.f32 	%f97, [%rd29+-32];
	max.f32 	%f98, %f164, %f97;
	ld.f32 	%f99, [%rd29+-28];
	max.f32 	%f100, %f98, %f99;
	ld.f32 	%f101, [%rd29+-24];
	max.f32 	%f102, %f100, %f101;
	ld.f32 	%f103, [%rd29+-20];
	max.f32 	%f104, %f102, %f103;
	ld.f32 	%f105, [%rd29+-16];
	max.f32 	%f106, %f104, %f105;
	ld.f32 	%f107, [%rd29+-12];
	max.f32 	%f108, %f106, %f107;
	ld.f32 	%f109, [%rd29+-8];
	max.f32 	%f110, %f108, %f109;
	ld.f32 	%f111, [%rd29+-4];
	max.f32 	%f112, %f110, %f111;
	ld.f32 	%f113, [%rd29];
	max.f32 	%f114, %f112, %f113;
	ld.f32 	%f115, [%rd29+4];
	max.f32 	%f116, %f114, %f115;
	ld.f32 	%f117, [%rd29+8];
	max.f32 	%f118, %f116, %f117;
	ld.f32 	%f119, [%rd29+12];
	max.f32 	%f120, %f118, %f119;
	ld.f32 	%f121, [%rd29+16];
	max.f32 	%f122, %f120, %f121;
	ld.f32 	%f123, [%rd29+20];
	max.f32 	%f124, %f122, %f123;
	ld.f32 	%f125, [%rd29+24];
	max.f32 	%f126, %f124, %f125;
	ld.f32 	%f127, [%rd29+28];
	max.f32 	%f164, %f126, %f127;
	add.s32 	%r70, %r70, 16;
	add.s32 	%r69, %r69, 16;
	setp.ne.s32 	%p16, %r70, 0;
	mov.u32 	%r72, %r9;
	@%p16 bra 	$L__BB4_8;
$L__BB4_9:
	setp.eq.s32 	%p17, %r5, 0;
	@%p17 bra 	$L__BB4_19;
	setp.lt.u32 	%p18, %r6, 7;
	@%p18 bra 	$L__BB4_12;
	ld.global.u64 	%rd30, [%rd2];
	add.s32 	%r60, %r72, %r4;
	mul.wide.s32 	%rd31, %r60, 4;
	add.s64 	%rd32, %rd30, %rd31;
	ld.f32 	%f129, [%rd32];
	max.f32 	%f130, %f164, %f129;
	ld.f32 	%f131, [%rd32+4];
	max.f32 	%f132, %f130, %f131;
	ld.f32 	%f133, [%rd32+8];
	max.f32 	%f134, %f132, %f133;
	ld.f32 	%f135, [%rd32+12];
	max.f32 	%f136, %f134, %f135;
	ld.f32 	%f137, [%rd32+16];
	max.f32 	%f138, %f136, %f137;
	ld.f32 	%f139, [%rd32+20];
	max.f32 	%f140, %f138, %f139;
	ld.f32 	%f141, [%rd32+24];
	max.f32 	%f142, %f140, %f141;
	ld.f32 	%f143, [%rd32+28];
	max.f32 	%f164, %f142, %f143;
	add.s32 	%r72, %r72, 8;
$L__BB4_12:
	setp.eq.s32 	%p19, %r7, 0;
	@%p19 bra 	$L__BB4_19;
	setp.lt.u32 	%p20, %r8, 3;
	@%p20 bra 	$L__BB4_15;
	ld.global.u64 	%rd33, [%rd2];
	add.s32 	%r61, %r72, %r4;
	mul.wide.s32 	%rd34, %r61, 4;
	add.s64 	%rd35, %rd33, %rd34;
	ld.f32 	%f145, [%rd35];
	max.f32 	%f146, %f164, %f145;
	ld.f32 	%f147, [%rd35+4];
	max.f32 	%f148, %f146, %f147;
	ld.f32 	%f149, [%rd35+8];
	max.f32 	%f150, %f148, %f149;
	ld.f32 	%f151, [%rd35+12];
	max.f32 	%f164, %f150, %f151;
	add.s32 	%r72, %r72, 4;
$L__BB4_15:
	setp.eq.s32 	%p21, %r10, 0;
	@%p21 bra 	$L__BB4_19;
	setp.eq.s32 	%p22, %r10, 1;
	ld.global.u64 	%rd36, [%rd2];
	add.s32 	%r62, %r72, %r4;
	mul.wide.s32 	%rd37, %r62, 4;
	add.s64 	%rd4, %rd36, %rd37;
	ld.f32 	%f152, [%rd4];
	max.f32 	%f164, %f164, %f152;
	@%p22 bra 	$L__BB4_19;
	setp.eq.s32 	%p23, %r10, 2;
	ld.f32 	%f153, [%rd4+4];
	max.f32 	%f164, %f164, %f153;
	@%p23 bra 	$L__BB4_19;
	ld.f32 	%f154, [%rd4+8];
	max.f32 	%f164, %f164, %f154;
$L__BB4_19:
	add.s32 	%r68, %r68, 1;
	setp.eq.s32 	%p24, %r68, %r38;
	@%p24 bra 	$L__BB4_35;
	bra.uni 	$L__BB4_6;
$L__BB4_20:
	and.b32  	%r23, %r38, 15;
	add.s32 	%r24, %r23, -1;
	and.b32  	%r25, %r38, 7;
	add.s32 	%r26, %r25, -1;
	and.b32  	%r27, %r38, 2147483632;
	and.b32  	%r28, %r38, 3;
	mov.b32 	%r74, 0;
$L__BB4_21:
	setp.lt.u32 	%p5, %r38, 16;
	add.s32 	%r51, %r74, %r3;
	mul.wide.s32 	%rd15, %r51, 8;
	add.s64 	%rd5, %rd1, %rd15;
	mov.b32 	%r77, 0;
	@%p5 bra 	$L__BB4_24;
	ld.global.u64 	%rd6, [%rd5];
	mov.b32 	%r75, 0;
$L__BB4_23:
	.pragma "nounroll";
	add.s32 	%r53, %r75, %r4;
	mul.wide.s32 	%rd16, %r53, 4;
	add.s64 	%rd17, %rd6, %rd16;
	ld.f32 	%f38, [%rd17];
	add.f32 	%f39, %f164, %f38;
	ld.f32 	%f40, [%rd17+4];
	add.f32 	%f41, %f39, %f40;
	ld.f32 	%f42, [%rd17+8];
	add.f32 	%f43, %f41, %f42;
	ld.f32 	%f44, [%rd17+12];
	add.f32 	%f45, %f43, %f44;
	ld.f32 	%f46, [%rd17+16];
	add.f32 	%f47, %f45, %f46;
	ld.f32 	%f48, [%rd17+20];
	add.f32 	%f49, %f47, %f48;
	ld.f32 	%f50, [%rd17+24];
	add.f32 	%f51, %f49, %f50;
	ld.f32 	%f52, [%rd17+28];
	add.f32 	%f53, %f51, %f52;
	ld.f32 	%f54, [%rd17+32];
	add.f32 	%f55, %f53, %f54;
	ld.f32 	%f56, [%rd17+36];
	add.f32 	%f57, %f55, %f56;
	ld.f32 	%f58, [%rd17+40];
	add.f32 	%f59, %f57, %f58;
	ld.f32 	%f60, [%rd17+44];
	add.f32 	%f61, %f59, %f60;
	ld.f32 	%f62, [%rd17+48];
	add.f32 	%f63, %f61, %f62;
	ld.f32 	%f64, [%rd17+52];
	add.f32 	%f65, %f63, %f64;
	ld.f32 	%f66, [%rd17+56];
	add.f32 	%f67, %f65, %f66;
	ld.f32 	%f68, [%rd17+60];
	add.f32 	%f164, %f67, %f68;
	add.s32 	%r75, %r75, 16;
	setp.ne.s32 	%p6, %r75, %r27;
	mov.u32 	%r77, %r27;
	@%p6 bra 	$L__BB4_23;
$L__BB4_24:
	setp.eq.s32 	%p7, %r23, 0;
	@%p7 bra 	$L__BB4_34;
	setp.lt.u32 	%p8, %r24, 7;
	@%p8 bra 	$L__BB4_27;
	ld.global.u64 	%rd18, [%rd5];
	add.s32 	%r54, %r77, %r4;
	mul.wide.s32 	%rd19, %r54, 4;
	add.s64 	%rd20, %rd18, %rd19;
	ld.f32 	%f70, [%rd20];
	add.f32 	%f71, %f164, %f70;
	ld.f32 	%f72, [%rd20+4];
	add.f32 	%f73, %f71, %f72;
	ld.f32 	%f74, [%rd20+8];
	add.f32 	%f75, %f73, %f74;
	ld.f32 	%f76, [%rd20+12];
	add.f32 	%f77, %f75, %f76;
	ld.f32 	%f78, [%rd20+16];
	add.f32 	%f79, %f77, %f78;
	ld.f32 	%f80, [%rd20+20];
	add.f32 	%f81, %f79, %f80;
	ld.f32 	%f82, [%rd20+24];
	add.f32 	%f83, %f81, %f82;
	ld.f32 	%f84, [%rd20+28];
	add.f32 	%f164, %f83, %f84;
	add.s32 	%r77, %r77, 8;
$L__BB4_27:
	setp.eq.s32 	%p9, %r25, 0;
	@%p9 bra 	$L__BB4_34;
	setp.lt.u32 	%p10, %r26, 3;
	@%p10 bra 	$L__BB4_30;
	ld.global.u64 	%rd21, [%rd5];
	add.s32 	%r55, %r77, %r4;
	mul.wide.s32 	%rd22, %r55, 4;
	add.s64 	%rd23, %rd21, %rd22;
	ld.f32 	%f86, [%rd23];
	add.f32 	%f87, %f164, %f86;
	ld.f32 	%f88, [%rd23+4];
	add.f32 	%f89, %f87, %f88;
	ld.f32 	%f90, [%rd23+8];
	add.f32 	%f91, %f89, %f90;
	ld.f32 	%f92, [%rd23+12];
	add.f32 	%f164, %f91, %f92;
	add.s32 	%r77, %r77, 4;
$L__BB4_30:
	setp.eq.s32 	%p11, %r28, 0;
	@%p11 bra 	$L__BB4_34;
	setp.eq.s32 	%p12, %r28, 1;
	ld.global.u64 	%rd24, [%rd5];
	add.s32 	%r56, %r77, %r4;
	mul.wide.s32 	%rd25, %r56, 4;
	add.s64 	%rd7, %rd24, %rd25;
	ld.f32 	%f93, [%rd7];
	add.f32 	%f164, %f164, %f93;
	@%p12 bra 	$L__BB4_34;
	setp.eq.s32 	%p13, %r28, 2;
	ld.f32 	%f94, [%rd7+4];
	add.f32 	%f164, %f164, %f94;
	@%p13 bra 	$L__BB4_34;
	ld.f32 	%f95, [%rd7+8];
	add.f32 	%f164, %f164, %f95;
$L__BB4_34:
	add.s32 	%r74, %r74, 1;
	setp.ne.s32 	%p14, %r74, %r38;
	@%p14 bra 	$L__BB4_21;
$L__BB4_35:
	setp.ne.s32 	%p25, %r39, 1;
	@%p25 bra 	$L__BB4_37;
	cvt.f64.f32 	%fd1, %f164;
	cvt.rn.f64.s32 	%fd2, %r38;
	mov.f64 	%fd3, 0d4000000000000000;
	{
	.reg .b32 %temp; 
	mov.b64 	{%temp, %r63}, %fd3;
	}
	{
	.reg .b32 %temp; 
	mov.b64 	{%temp, %r64}, %fd2;
	}
	shr.u32 	%r65, %r64, 20;
	and.b32  	%r66, %r65, 2047;
	add.s32 	%r67, %r66, -1012;
	mov.b64 	%rd38, %fd2;
	shl.b64 	%rd39, %rd38, %r67;
	setp.eq.s64 	%p26, %rd39, -9223372036854775808;
	{ // callseq 0, 0
	.param .b64 param0;
	st.param.f64 	[param0], %fd2;
	.param .b64 retval0;
	call.uni (retval0), 
	__internal_accurate_pow, 
	(
	param0
	);
	ld.param.f64 	%fd4, [retval0];
	} // callseq 0
	setp.lt.s32 	%p27, %r63, 0;
	neg.f64 	%fd6, %fd4;
	selp.f64 	%fd7, %fd6, %fd4, %p26;
	selp.f64 	%fd8, %fd7, %fd4, %p27;
	setp.eq.s32 	%p28, %r38, 0;
	selp.f64 	%fd9, 0d3FF0000000000000, %fd8, %p28;
	div.rn.f64 	%fd10, %fd1, %fd9;
	cvt.rn.f32.f64 	%f164, %fd10;
$L__BB4_37:
	cvta.to.global.u64 	%rd41, %rd8;
	mul.wide.s32 	%rd42, %r1, 8;
	add.s64 	%rd43, %rd41, %rd42;
	ld.global.u64 	%rd44, [%rd43];
	mul.wide.u32 	%rd45, %r2, 4;
	add.s64 	%rd46, %rd44, %rd45;
	st.f32 	[%rd46], %f164;
	ret;

}
	// .globl	_Z14convolveMatrixPPfS0_S0_ii
.visible .entry _Z14convolveMatrixPPfS0_S0_ii(
	.param .u64 .ptr .align 1 _Z14convolveMatrixPPfS0_S0_ii_param_0,
	.param .u64 .ptr .align 1 _Z14convolveMatrixPPfS0_S0_ii_param_1,
	.param .u64 .ptr .align 1 _Z14convolveMatrixPPfS0_S0_ii_param_2,
	.param .u32 _Z14convolveMatrixPPfS0_S0_ii_param_3,
	.param .u32 _Z14convolveMatrixPPfS0_S0_ii_param_4
)
{
	.reg .pred 	%p<12>;
	.reg .b32 	%r<43>;
	.reg .b32 	%f<119>;
	.reg .b64 	%rd<39>;

	ld.param.u64 	%rd10, [_Z14convolveMatrixPPfS0_S0_ii_param_0];
	ld.param.u64 	%rd11, [_Z14convolveMatrixPPfS0_S0_ii_param_1];
	ld.param.u64 	%rd12, [_Z14convolveMatrixPPfS0_S0_ii_param_2];
	ld.param.u32 	%r21, [_Z14convolveMatrixPPfS0_S0_ii_param_3];
	ld.param.u32 	%r22, [_Z14convolveMatrixPPfS0_S0_ii_param_4];
	mov.u32 	%r23, %ctaid.x;
	mov.u32 	%r24, %ntid.x;
	mov.u32 	%r25, %tid.x;
	mad.lo.s32 	%r1, %r23, %r24, %r25;
	mov.u32 	%r26, %ctaid.y;
	mov.u32 	%r27, %ntid.y;
	mov.u32 	%r28, %tid.y;
	mad.lo.s32 	%r2, %r26, %r27, %r28;
	setp.lt.s32 	%p1, %r21, 1;
	mov.f32 	%f117, 0f00000000;
	@%p1 bra 	$L__BB5_16;
	mul.lo.s32 	%r3, %r22, %r1;
	mul.lo.s32 	%r4, %r22, %r2;
	and.b32  	%r5, %r21, 15;
	and.b32  	%r6, %r21, 7;
	and.b32  	%r7, %r21, 2147483632;
	and.b32  	%r8, %r21, 3;
	neg.s32 	%r9, %r7;
	cvta.to.global.u64 	%rd1, %rd10;
	cvta.to.global.u64 	%rd2, %rd12;
	mov.f32 	%f117, 0f00000000;
	mov.b32 	%r37, 0;
$L__BB5_2:
	setp.lt.u32 	%p2, %r21, 16;
	add.s32 	%r31, %r37, %r3;
	mul.wide.s32 	%rd13, %r31, 8;
	add.s64 	%rd14, %rd1, %rd13;
	ld.global.u64 	%rd15, [%rd14];
	cvta.to.global.u64 	%rd3, %rd15;
	mul.wide.u32 	%rd16, %r37, 8;
	add.s64 	%rd17, %rd2, %rd16;
	ld.global.u64 	%rd18, [%rd17];
	cvta.to.global.u64 	%rd4, %rd18;
	mov.b32 	%r41, 0;
	@%p2 bra 	$L__BB5_5;
	add.s64 	%rd38, %rd4, 32;
	mov.u32 	%r38, %r4;
	mov.u32 	%r39, %r9;
$L__BB5_4:
	.pragma "nounroll";
	mul.wide.s32 	%rd19, %r38, 4;
	add.s64 	%rd20, %rd3, %rd19;
	ld.global.f32 	%f20, [%rd20];
	ld.global.f32 	%f21, [%rd38+-32];
	fma.rn.f32 	%f22, %f20, %f21, %f117;
	ld.global.f32 	%f23, [%rd20+4];
	ld.global.f32 	%f24, [%rd38+-28];
	fma.rn.f32 	%f25, %f23, %f24, %f22;
	ld.global.f32 	%f26, [%rd20+8];
	ld.global.f32 	%f27, [%rd38+-24];
	fma.rn.f32 	%f28, %f26, %f27, %f25;
	ld.global.f32 	%f29, [%rd20+12];
	ld.global.f32 	%f30, [%rd38+-20];
	fma.rn.f32 	%f31, %f29, %f30, %f28;
	ld.global.f32 	%f32, [%rd20+16];
	ld.global.f32 	%f33, [%rd38+-16];
	fma.rn.f32 	%f34, %f32, %f33, %f31;
	ld.global.f32 	%f35, [%rd20+20];
	ld.global.f32 	%f36, [%rd38+-12];
	fma.rn.f32 	%f37, %f35, %f36, %f34;
	ld.global.f32 	%f38, [%rd20+24];
	ld.global.f32 	%f39, [%rd38+-8];
	fma.rn.f32 	%f40, %f38, %f39, %f37;
	ld.global.f32 	%f41, [%rd20+28];
	ld.global.f32 	%f42, [%rd38+-4];
	fma.rn.f32 	%f43, %f41, %f42, %f40;
	ld.global.f32 	%f44, [%rd20+32];
	ld.global.f32 	%f45, [%rd38];
	fma.rn.f32 	%f46, %f44, %f45, %f43;
	ld.global.f32 	%f47, [%rd20+36];
	ld.global.f32 	%f48, [%rd38+4];
	fma.rn.f32 	%f49, %f47, %f48, %f46;
	ld.global.f32 	%f50, [%rd20+40];
	ld.global.f32 	%f51, [%rd38+8];
	fma.rn.f32 	%f52, %f50, %f51, %f49;
	ld.global.f32 	%f53, [%rd20+44];
	ld.global.f32 	%f54, [%rd38+12];
	fma.rn.f32 	%f55, %f53, %f54, %f52;
	ld.global.f32 	%f56, [%rd20+48];
	ld.global.f32 	%f57, [%rd38+16];
	fma.rn.f32 	%f58, %f56, %f57, %f55;
	ld.global.f32 	%f59, [%rd20+52];
	ld.global.f32 	%f60, [%rd38+20];
	fma.rn.f32 	%f61, %f59, %f60, %f58;
	ld.global.f32 	%f62, [%rd20+56];
	ld.global.f32 	%f63, [%rd38+24];
	fma.rn.f32 	%f64, %f62, %f63, %f61;
	ld.global.f32 	%f65, [%rd20+60];
	ld.global.f32 	%f66, [%rd38+28];
	fma.rn.f32 	%f117, %f65, %f66, %f64;
	add.s32 	%r39, %r39, 16;
	add.s32 	%r38, %r38, 16;
	add.s64 	%rd38, %rd38, 64;
	setp.ne.s32 	%p3, %r39, 0;
	mov.u32 	%r41, %r7;
	@%p3 bra 	$L__BB5_4;
$L__BB5_5:
	setp.eq.s32 	%p4, %r5, 0;
	@%p4 bra 	$L__BB5_15;
	add.s32 	%r32, %r5, -1;
	setp.lt.u32 	%p5, %r32, 7;
	@%p5 bra 	$L__BB5_8;
	add.s32 	%r33, %r41, %r4;
	mul.wide.s32 	%rd21, %r33, 4;
	add.s64 	%rd22, %rd3, %rd21;
	ld.global.f32 	%f68, [%rd22];
	mul.wide.u32 	%rd23, %r41, 4;
	add.s64 	%rd24, %rd4, %rd23;
	ld.global.f32 	%f69, [%rd24];
	fma.rn.f32 	%f70, %f68, %f69, %f117;
	ld.global.f32 	%f71, [%rd22+4];
	ld.global.f32 	%f72, [%rd24+4];
	fma.rn.f32 	%f73, %f71, %f72, %f70;
	ld.global.f32 	%f74, [%rd22+8];
	ld.global.f32 	%f75, [%rd24+8];
	fma.rn.f32 	%f76, %f74, %f75, %f73;
	ld.global.f32 	%f77, [%rd22+12];
	ld.global.f32 	%f78, [%rd24+12];
	fma.rn.f32 	%f79, %f77, %f78, %f76;
	ld.global.f32 	%f80, [%rd22+16];
	ld.global.f32 	%f81, [%rd24+16];
	fma.rn.f32 	%f82, %f80, %f81, %f79;
	ld.global.f32 	%f83, [%rd22+20];
	ld.global.f32 	%f84, [%rd24+20];
	fma.rn.f32 	%f85, %f83, %f84, %f82;
	ld.global.f32 	%f86, [%rd22+24];
	ld.global.f32 	%f87, [%rd24+24];
	fma.rn.f32 	%f88, %f86, %f87, %f85;
	ld.global.f32 	%f89, [%rd22+28];
	ld.global.f32 	%f90, [%rd24+28];
	fma.rn.f32 	%f117, %f89, %f90, %f88;
	add.s32 	%r41, %r41, 8;
$L__BB5_8:
	setp.eq.s32 	%p6, %r6, 0;
	@%p6 bra 	$L__BB5_15;
	add.s32 	%r34, %r6, -1;
	setp.lt.u32 	%p7, %r34, 3;
	@%p7 bra 	$L__BB5_11;
	add.s32 	%r35, %r41, %r4;
	mul.wide.s32 	%rd25, %r35, 4;
	add.s64 	%rd26, %rd3, %rd25;
	ld.global.f32 	%f92, [%rd26];
	mul.wide.u32 	%rd27, %r41, 4;
	add.s64 	%rd28, %rd4, %rd27;
	ld.global.f32 	%f93, [%rd28];
	fma.rn.f32 	%f94, %f92, %f93, %f117;
	ld.global.f32 	%f95, [%rd26+4];
	ld.global.f32 	%f96, [%rd28+4];
	fma.rn.f32 	%f97, %f95, %f96, %f94;
	ld.global.f32 	%f98, [%rd26+8];
	ld.global.f32 	%f99, [%rd28+8];
	fma.rn.f32 	%f100, %f98, %f99, %f97;
	ld.global.f32 	%f101, [%rd26+12];
	ld.global.f32 	%f102, [%rd28+12];
	fma.rn.f32 	%f117, %f101, %f102, %f100;
	add.s32 	%r41, %r41, 4;
$L__BB5_11:
	setp.eq.s32 	%p8, %r8, 0;
	@%p8 bra 	$L__BB5_15;
	setp.eq.s32 	%p9, %r8, 1;
	add.s32 	%r36, %r41, %r4;
	mul.wide.s32 	%rd29, %r36, 4;
	add.s64 	%rd8, %rd3, %rd29;
	ld.global.f32 	%f103, [%rd8];
	mul.wide.u32 	%rd30, %r41, 4;
	add.s64 	%rd9, %rd4, %rd30;
	ld.global.f32 	%f104, [%rd9];
	fma.rn.f32 	%f117, %f103, %f104, %f117;
	@%p9 bra 	$L__BB5_15;
	setp.eq.s32 	%p10, %r8, 2;
	ld.global.f32 	%f105, [%rd8+4];
	ld.global.f32 	%f106, [%rd9+4];
	fma.rn.f32 	%f117, %f105, %f106, %f117;
	@%p10 bra 	$L__BB5_15;
	ld.global.f32 	%f107, [%rd8+8];
	ld.global.f32 	%f108, [%rd9+8];
	fma.rn.f32 	%f117, %f107, %f108, %f117;
$L__BB5_15:
	add.s32 	%r37, %r37, 1;
	setp.ne.s32 	%p11, %r37, %r21;
	@%p11 bra 	$L__BB5_2;
$L__BB5_16:
	cvta.to.global.u64 	%rd31, %rd11;
	mul.wide.s32 	%rd32, %r1, 8;
	add.s64 	%rd33, %rd31, %rd32;
	ld.global.u64 	%rd34, [%rd33];
	cvta.to.global.u64 	%rd35, %rd34;
	mul.wide.u32 	%rd36, %r2, 4;
	add.s64 	%rd37, %rd35, %rd36;
	st.global.f32 	[%rd37], %f117;
	ret;

}
	// .globl	_Z9padMatrixPPfS0_i
.visible .entry _Z9padMatrixPPfS0_i(
	.param .u64 .ptr .align 1 _Z9padMatrixPPfS0_i_param_0,
	.param .u64 .ptr .align 1 _Z9padMatrixPPfS0_i_param_1,
	.param .u32 _Z9padMatrixPPfS0_i_param_2
)
{
	.reg .b32 	%r<12>;
	.reg .b32 	%f<2>;
	.reg .b64 	%rd<17>;

	ld.param.u64 	%rd1, [_Z9padMatrixPPfS0_i_param_0];
	ld.param.u64 	%rd2, [_Z9padMatrixPPfS0_i_param_1];
	ld.param.u32 	%r1, [_Z9padMatrixPPfS0_i_param_2];
	cvta.to.global.u64 	%rd3, %rd2;
	cvta.to.global.u64 	%rd4, %rd1;
	mov.u32 	%r2, %ctaid.x;
	mov.u32 	%r3, %ntid.x;
	mov.u32 	%r4, %tid.x;
	mad.lo.s32 	%r5, %r2, %r3, %r4;
	mov.u32 	%r6, %ctaid.y;
	mov.u32 	%r7, %ntid.y;
	mov.u32 	%r8, %tid.y;
	mad.lo.s32 	%r9, %r6, %r7, %r8;
	mul.wide.s32 	%rd5, %r5, 8;
	add.s64 	%rd6, %rd4, %rd5;
	ld.global.u64 	%rd7, [%rd6];
	cvta.to.global.u64 	%rd8, %rd7;
	mul.wide.u32 	%rd9, %r9, 4;
	add.s64 	%rd10, %rd8, %rd9;
	ld.global.f32 	%f1, [%rd10];
	add.s32 	%r10, %r1, %r5;
	mul.wide.s32 	%rd11, %r10, 8;
	add.s64 	%rd12, %rd3, %rd11;
	ld.global.u64 	%rd13, [%rd12];
	cvta.to.global.u64 	%rd14, %rd13;
	add.s32 	%r11, %r1, %r9;
	mul.wide.s32 	%rd15, %r11, 4;
	add.s64 	%rd16, %rd14, %rd15;
	st.global.f32 	[%rd16], %f1;
	ret;

}
.func  (.param .b64 func_retval0) __internal_accurate_pow(
	.param .b64 __internal_accurate_pow_param_0
)
{
	.reg .pred 	%p<8>;
	.reg .b32 	%r<46>;
	.reg .b32 	%f<3>;
	.reg .b64 	%fd<109>;

	ld.param.f64 	%fd10, [__internal_accurate_pow_param_0];
	mov.f64 	%fd11, 0d4000000000000000;
	{
	.reg .b32 %temp; 
	mov.b64 	{%temp, %r8}, %fd11;
	}
	{
	.reg .b32 %temp; 
	mov.b64 	{%r9, %temp}, %fd11;
	}
	shr.u32 	%r10, %r8, 20;
	setp.lt.u32 	%p1, %r8, 1048576;
	mov.f64 	%fd12, 0d4360000000000000;
	{
	.reg .b32 %temp; 
	mov.b64 	{%temp, %r11}, %fd12;
	}
	{
	.reg .b32 %temp; 
	mov.b64 	{%r12, %temp}, %fd12;
	}
	shr.u32 	%r13, %r11, 20;
	add.s32 	%r14, %r13, -54;
	selp.b32 	%r15, %r12, %r9, %p1;
	selp.b32 	%r16, %r11, %r8, %p1;
	selp.b32 	%r1, %r14, %r10, %p1;
	add.s32 	%r45, %r1, -1023;
	and.b32  	%r17, %r16, -2146435073;
	or.b32  	%r18, %r17, 1072693248;
	mov.b64 	%fd107, {%r15, %r18};
	setp.lt.u32 	%p2, %r18, 1073127583;
	@%p2 bra 	$L__BB7_2;
	{
	.reg .b32 %temp; 
	mov.b64 	{%r19, %temp}, %fd107;
	}
	{
	.reg .b32 %temp; 
	mov.b64 	{%temp, %r20}, %fd107;
	}
	add.s32 	%r21, %r20, -1048576;
	mov.b64 	%fd107, {%r19, %r21};
	add.s32 	%r45, %r1, -1022;
$L__BB7_2:
	add.f64 	%fd13, %fd107, 0dBFF0000000000000;
	add.f64 	%fd14, %fd107, 0d3FF0000000000000;
	rcp.approx.ftz.f64 	%fd15, %fd14;
	neg.f64 	%fd16, %fd14;
	fma.rn.f64 	%fd17, %fd16, %fd15, 0d3FF0000000000000;
	fma.rn.f64 	%fd18, %fd17, %fd17, %fd17;
	fma.rn.f64 	%fd19, %fd18, %fd15, %fd15;
	mul.f64 	%fd20, %fd13, %fd19;
	fma.rn.f64 	%fd21, %fd13, %fd19, %fd20;
	mul.f64 	%fd22, %fd21, %fd21;
	fma.rn.f64 	%fd23, %fd22, 0d3EB0F5FF7D2CAFE2, 0d3ED0F5D241AD3B5A;
	fma.rn.f64 	%fd24, %fd23, %fd22, 0d3EF3B20A75488A3F;
	fma.rn.f64 	%fd25, %fd24, %fd22, 0d3F1745CDE4FAECD5;
	fma.rn.f64 	%fd26, %fd25, %fd22, 0d3F3C71C7258A578B;
	fma.rn.f64 	%fd27, %fd26, %fd22, 0d3F6249249242B910;
	fma.rn.f64 	%fd28, %fd27, %fd22, 0d3F89999999999DFB;
	sub.f64 	%fd29, %fd13, %fd21;
	add.f64 	%fd30, %fd29, %fd29;
	neg.f64 	%fd31, %fd21;
	fma.rn.f64 	%fd32, %fd31, %fd13, %fd30;
	mul.f64 	%fd33, %fd19, %fd32;
	fma.rn.f64 	%fd34, %fd22, %fd28, 0d3FB5555555555555;
	mov.f64 	%fd35, 0d3FB5555555555555;
	sub.f64 	%fd36, %fd35, %fd34;
	fma.rn.f64 	%fd37, %fd22, %fd28, %fd36;
	add.f64 	%fd38, %fd37, 0dBC46A4CB00B9E7B0;
	add.f64 	%fd39, %fd34, %fd38;
	sub.f64 	%fd40, %fd34, %fd39;
	add.f64 	%fd41, %fd38, %fd40;
	mul.rn.f64 	%fd42, %fd21, %fd21;
	neg.f64 	%fd43, %fd42;
	fma.rn.f64 	%fd44, %fd21, %fd21, %fd43;
	{
	.reg .b32 %temp; 
	mov.b64 	{%r22, %temp}, %fd33;
	}
	{
	.reg .b32 %temp; 
	mov.b64 	{%temp, %r23}, %fd33;
	}
	add.s32 	%r24, %r23, 1048576;
	mov.b64 	%fd45, {%r22, %r24};
	fma.rn.f64 	%fd46, %fd21, %fd45, %fd44;
	mul.rn.f64 	%fd47, %fd42, %fd21;
	neg.f64 	%fd48, %fd47;
	fma.rn.f64 	%fd49, %fd42, %fd21, %fd48;
	fma.rn.f64 	%fd50, %fd42, %fd33, %fd49;
	fma.rn.f64 	%fd51, %fd46, %fd21, %fd50;
	mul.rn.f64 	%fd52, %fd39, %fd47;
	neg.f64 	%fd53, %fd52;
	fma.rn.f64 	%fd54, %fd39, %fd47, %fd53;
	fma.rn.f64 	%fd55, %fd39, %fd51, %fd54;
	fma.rn.f64 	%fd56, %fd41, %fd47, %fd55;
	add.f64 	%fd57, %fd52, %fd56;
	sub.f64 	%fd58, %fd52, %fd57;
	add.f64 	%fd59, %fd56, %fd58;
	add.f64 	%fd60, %fd21, %fd57;
	sub.f64 	%fd61, %fd21, %fd60;
	add.f64 	%fd62, %fd57, %fd61;
	add.f64 	%fd63, %fd59, %fd62;
	add.f64 	%fd64, %fd33, %fd63;
	add.f64 	%fd65, %fd60, %fd64;
	sub.f64 	%fd66, %fd60, %fd65;
	add.f64 	%fd67, %fd64, %fd66;
	xor.b32  	%r25, %r45, -2147483648;
	mov.b32 	%r26, 1127219200;
	mov.b64 	%fd68, {%r25, %r26};
	mov.b32 	%r27, -2147483648;
	mov.b64 	%fd69, {%r27, %r26};
	sub.f64 	%fd70, %fd68, %fd69;
	fma.rn.f64 	%fd71, %fd70, 0d3FE62E42FEFA39EF, %fd65;
	fma.rn.f64 	%fd72, %fd70, 0dBFE62E42FEFA39EF, %fd71;
	sub.f64 	%fd73, %fd72, %fd65;
	sub.f64 	%fd74, %fd67, %fd73;
	fma.rn.f64 	%fd75, %fd70, 0d3C7ABC9E3B39803F, %fd74;
	add.f64 	%fd76, %fd71, %fd75;
	sub.f64 	%fd77, %fd71, %fd76;
	add.f64 	%fd78, %fd75, %fd77;
	{
	.reg .b32 %temp; 
	mov.b64 	{%temp, %r28}, %fd10;
	}
	{
	.reg .b32 %temp; 
	mov.b64 	{%r29, %temp}, %fd10;
	}
	shl.b32 	%r30, %r28, 1;
	setp.gt.u32 	%p3, %r30, -33554433;
	and.b32  	%r31, %r28, -15728641;
	selp.b32 	%r32, %r31, %r28, %p3;
	mov.b64 	%fd79, {%r29, %r32};
	mul.rn.f64 	%fd80, %fd76, %fd79;
	neg.f64 	%fd81, %fd80;
	fma.rn.f64 	%fd82, %fd76, %fd79, %fd81;
	fma.rn.f64 	%fd83, %fd78, %fd79, %fd82;
	add.f64 	%fd4, %fd80, %fd83;
	sub.f64 	%fd84, %fd80, %fd4;
	add.f64 	%fd5, %fd83, %fd84;
	fma.rn.f64 	%fd85, %fd4, 0d3FF71547652B82FE, 0d4338000000000000;
	{
	.reg .b32 %temp; 
	mov.b64 	{%r5, %temp}, %fd85;
	}
	mov.f64 	%fd86, 0dC338000000000000;
	add.rn.f64 	%fd87, %fd85, %fd86;
	fma.rn.f64 	%fd88, %fd87, 0dBFE62E42FEFA39EF, %fd4;
	fma.rn.f64 	%fd89, %fd87, 0dBC7ABC9E3B39803F, %fd88;
	fma.rn.f64 	%fd90, %fd89, 0d3E5ADE1569CE2BDF, 0d3E928AF3FCA213EA;
	fma.rn.f64 	%fd91, %fd90, %fd89, 0d3EC71DEE62401315;
	fma.rn.f64 	%fd92, %fd91, %fd89, 0d3EFA01997C89EB71;
	fma.rn.f64 	%fd93, %fd92, %fd89, 0d3F2A01A014761F65;
	fma.rn.f64 	%fd94, %fd93, %fd89, 0d3F56C16C1852B7AF;
	fma.rn.f64 	%fd95, %fd94, %fd89, 0d3F81111111122322;
	fma.rn.f64 	%fd96, %fd95, %fd89, 0d3FA55555555502A1;
	fma.rn.f64 	%fd97, %fd96, %fd89, 0d3FC5555555555511;
	fma.rn.f64 	%fd98, %fd97, %fd89, 0d3FE000000000000B;
	fma.rn.f64 	%fd99, %fd98, %fd89, 0d3FF0000000000000;
	fma.rn.f64 	%fd100, %fd99, %fd89, 0d3FF0000000000000;
	{
	.reg .b32 %temp; 
	mov.b64 	{%r6, %temp}, %fd100;
	}
	{
	.reg .b32 %temp; 
	mov.b64 	{%temp, %r7}, %fd100;
	}
	shl.b32 	%r33, %r5, 20;
	add.s32 	%r34, %r33, %r7;
	mov.b64 	%fd108, {%r6, %r34};
	{
	.reg .b32 %temp; 
	mov.b64 	{%temp, %r35}, %fd4;
	}
	mov.b32 	%f2, %r35;
	abs.f32 	%f1, %f2;
	setp.lt.f32 	%p4, %f1, 0f4086232B;
	@%p4 bra 	$L__BB7_5;
	setp.lt.f64 	%p5, %fd4, 0d0000000000000000;
	add.f64 	%fd101, %fd4, 0d7FF0000000000000;
	selp.f64 	%fd108, 0d0000000000000000, %fd101, %p5;
	setp.geu.f32 	%p6, %f1, 0f40874800;
	@%p6 bra 	$L__BB7_5;
	shr.u32 	%r36, %r5, 31;
	add.s32 	%r37, %r5, %r36;
	shr.s32 	%r38, %r37, 1;
	shl.b32 	%r39, %r38, 20;
	add.s32 	%r40, %r7, %r39;
	mov.b64 	%fd102, {%r6, %r40};
	sub.s32 	%r41, %r5, %r38;
	shl.b32 	%r42, %r41, 20;
	add.s32 	%r43, %r42, 1072693248;
	mov.b32 	%r44, 0;
	mov.b64 	%fd103, {%r44, %r43};
	mul.f64 	%fd108, %fd103, %fd102;
$L__BB7_5:
	abs.f64 	%fd104, %fd108;
	setp.eq.f64 	%p7, %fd104, 0d7FF0000000000000;
	fma.rn.f64 	%fd105, %fd108, %fd5, %fd108;
	selp.f64 	%fd106, %fd108, %fd105, %p7;
	st.param.f64 	[func_retval0], %fd106;
	ret;

}


// ===== COMPILED SASS (sm_100) =====

	.target	sm_100

	.elftype	@"ET_EXEC"


//--------------------- .note.nv.tkinfo           --------------------------
	.section	.note.nv.tkinfo,"",@"SHT_NOTE"
	.sectionflags	@"SHF_NOTE_NV_TKINFO"
	.tkinfo
        /*0018*/ 	.word	0x00000002
        /*0030*/ 	.string	""
        /*0030*/ 	.string	"ptxas"
        /*0030*/ 	.string	"Cuda compilation tools, release 13.0, V13.0.88"
        /*0030*/ 	.string	"Build cuda_13.0.r13.0/compiler.36424714_0"
        /*0030*/ 	.string	"-arch sm_100 -m 64 "



//--------------------- .note.nv.cuinfo           --------------------------
	.section	.note.nv.cuinfo,"",@"SHT_NOTE"
	.sectionflags	@"SHF_NOTE_NV_CUINFO"
        /*0018*/ 	.short	0x0002
        /*001a*/ 	.short	0x0064
        /*001c*/ 	.short	0x0082
	.zero		2


//--------------------- .nv.info                  --------------------------
	.section	.nv.info,"",@"SHT_CUDA_INFO"
	.align	4


	//----- nvinfo : EIATTR_REGCOUNT
	.align		4
        /*0000*/ 	.byte	0x04, 0x2f
        /*0002*/ 	.short	(.L_1 - .L_0)
	.align		4
.L_0:
        /*0004*/ 	.word	index@(_Z4reLUPPfS0_)
        /*0008*/ 	.word	0x0000000c


	//----- nvinfo : EIATTR_FRAME_SIZE
	.align		4
.L_1:
        /*000c*/ 	.byte	0x04, 0x11
        /*000e*/ 	.short	(.L_3 - .L_2)
	.align		4
.L_2:
        /*0010*/ 	.word	index@(_Z4reLUPPfS0_)
        /*0014*/ 	.word	0x00000000


	//----- nvinfo : EIATTR_REGCOUNT
	.align		4
.L_3:
        /*0018*/ 	.byte	0x04, 0x2f
        /*001a*/ 	.short	(.L_5 - .L_4)
	.align		4
.L_4:
        /*001c*/ 	.word	index@(_Z4tanhPPfS0_)
        /*0020*/ 	.word	0x0000000e


	//----- nvinfo : EIATTR_FRAME_SIZE
	.align		4
.L_5:
        /*0024*/ 	.byte	0x04, 0x11
        /*0026*/ 	.short	(.L_7 - .L_6)
	.align		4
.L_6:
        /*0028*/ 	.word	index@(_Z4tanhPPfS0_)
        /*002c*/ 	.word	0x00000000


	//----- nvinfo : EIATTR_REGCOUNT
	.align		4
.L_7:
        /*0030*/ 	.byte	0x04, 0x2f
        /*0032*/ 	.short	(.L_9 - .L_8)
	.align		4
.L_8:
        /*0034*/ 	.word	index@(_Z7sigmoidPfS_)
        /*0038*/ 	.word	0x0000000e


	//----- nvinfo : EIATTR_FRAME_SIZE
	.align		4
.L_9:
        /*003c*/ 	.byte	0x04, 0x11
        /*003e*/ 	.short	(.L_11 - .L_10)
	.align		4
.L_10:
        /*0040*/ 	.word	index@($__internal_2_$__cuda_sm20_rcp_rn_f32_slowpath)
        /*0044*/ 	.word	0x00000000


	//----- nvinfo : EIATTR_FRAME_SIZE
	.align		4
.L_11:
        /*0048*/ 	.byte	0x04, 0x11
        /*004a*/ 	.short	(.L_13 - .L_12)
	.align		4
.L_12:
        /*004c*/ 	.word	index@(_Z7sigmoidPfS_)
        /*0050*/ 	.word	0x00000000


	//----- nvinfo : EIATTR_REGCOUNT
	.align		4
.L_13:
        /*0054*/ 	.byte	0x04, 0x2f
        /*0056*/ 	.short	(.L_15 - .L_14)
	.align		4
.L_14:
        /*0058*/ 	.word	index@(_Z7softmaxPfS_)
        /*005c*/ 	.word	0x0000001f


	//----- nvinfo : EIATTR_FRAME_SIZE
	.align		4
.L_15:
        /*0060*/ 	.byte	0x04, 0x11
        /*0062*/ 	.short	(.L_17 - .L_16)
	.align		4
.L_16:
        /*0064*/ 	.word	index@($__internal_1_$__cuda_sm3x_div_rn_noftz_f32_slowpath)
        /*0068*/ 	.word	0x00000000


	//----- nvinfo : EIATTR_FRAME_SIZE
	.align		4
.L_17:
        /*006c*/ 	.byte	0x04, 0x11
        /*006e*/ 	.short	(.L_19 - .L_18)
	.align		4
.L_18:
        /*0070*/ 	.word	index@(_Z7softmaxPfS_)
        /*0074*/ 	.word	0x00000000


	//----- nvinfo : EIATTR_REGCOUNT
	.align		4
.L_19:
        /*0078*/ 	.byte	0x04, 0x2f
        /*007a*/ 	.short	(.L_21 - .L_20)
	.align		4
.L_20:
        /*007c*/ 	.word	index@(_Z4PoolPPfS0_iii)
        /*0080*/ 	.word	0x00000020


	//----- nvinfo : EIATTR_FRAME_SIZE
	.align		4
.L_21:
        /*0084*/ 	.byte	0x04, 0x11
        /*0086*/ 	.short	(.L_23 - .L_22)
	.align		4
.L_22:
        /*0088*/ 	.word	index@($_Z4PoolPPfS0_iii$__internal_accurate_pow)
        /*008c*/ 	.word	0x00000000


	//----- nvinfo : EIATTR_FRAME_SIZE
	.align		4
.L_23:
        /*0090*/ 	.byte	0x04, 0x11
        /*0092*/ 	.short	(.L_25 - .L_24)
	.align		4
.L_24:
        /*0094*/ 	.word	index@($__internal_0_$__cuda_sm20_div_rn_f64_full)
        /*0098*/ 	.word	0x00000000


	//----- nvinfo : EIATTR_FRAME_SIZE
	.align		4
.L_25:
        /*009c*/ 	.byte	0x04, 0x11
        /*009e*/ 	.short	(.L_27 - .L_26)
	.align		4
.L_26:
        /*00a0*/ 	.word	index@(_Z4PoolPPfS0_iii)
        /*00a4*/ 	.word	0x00000000


	//----- nvinfo : EIATTR_REGCOUNT
	.align		4
.L_27:
        /*00a8*/ 	.byte	0x04, 0x2f
        /*00aa*/ 	.short	(.L_29 - .L_28)
	.align		4
.L_28:
        /*00ac*/ 	.word	index@(_Z14convolveMatrixPPfS0_S0_ii)
        /*00b0*/ 	.word	0x00000020


	//----- nvinfo : EIATTR_FRAME_SIZE
	.align		4
.L_29:
        /*00b4*/ 	.byte	0x04, 0x11
        /*00b6*/ 	.short	(.L_31 - .L_30)
	.align		4
.L_30:
        /*00b8*/ 	.word	index@(_Z14convolveMatrixPPfS0_S0_ii)
        /*00bc*/ 	.word	0x00000000


	//----- nvinfo : EIATTR_REGCOUNT
	.align		4
.L_31:
        /*00c0*/ 	.byte	0x04, 0x2f
        /*00c2*/ 	.short	(.L_33 - .L_32)
	.align		4
.L_32:
        /*00c4*/ 	.word	index@(_Z9padMatrixPPfS0_i)
        /*00c8*/ 	.word	0x0000000c


	//----- nvinfo : EIATTR_FRAME_SIZE
	.align		4
.L_33:
        /*00cc*/ 	.byte	0x04, 0x11
        /*00ce*/ 	.short	(.L_35 - .L_34)
	.align		4
.L_34:
        /*00d0*/ 	.word	index@(_Z9padMatrixPPfS0_i)
        /*00d4*/ 	.word	0x00000000


	//----- nvinfo : EIATTR_MIN_STACK_SIZE
	.align		4
.L_35:
        /*00d8*/ 	.byte	0x04, 0x12
        /*00da*/ 	.short	(.L_37 - .L_36)
	.align		4
.L_36:
        /*00dc*/ 	.word	index@(_Z9padMatrixPPfS0_i)
        /*00e0*/ 	.word	0x00000000


	//----- nvinfo : EIATTR_MIN_STACK_SIZE
	.align		4
.L_37:
        /*00e4*/ 	.byte	0x04, 0x12
        /*00e6*/ 	.short	(.L_39 - .L_38)
	.align		4
.L_38:
        /*00e8*/ 	.word	index@(_Z14convolveMatrixPPfS0_S0_ii)
        /*00ec*/ 	.word	0x00000000


	//----- nvinfo : EIATTR_MIN_STACK_SIZE
	.align		4
.L_39:
        /*00f0*/ 	.byte	0x04, 0x12
        /*00f2*/ 	.short	(.L_41 - .L_40)
	.align		4
.L_40:
        /*00f4*/ 	.word	index@(_Z4PoolPPfS0_iii)
        /*00f8*/ 	.word	0x00000000


	//----- nvinfo : EIATTR_MIN_STACK_SIZE
	.align		4
.L_41:
        /*00fc*/ 	.byte	0x04, 0x12
        /*00fe*/ 	.short	(.L_43 - .L_42)
	.align		4
.L_42:
        /*0100*/ 	.word	index@(_Z7softmaxPfS_)
        /*0104*/ 	.word	0x00000000


	//----- nvinfo : EIATTR_MIN_STACK_SIZE
	.align		4
.L_43:
        /*0108*/ 	.byte	0x04, 0x12
        /*010a*/ 	.short	(.L_45 - .L_44)
	.align		4
.L_44:
        /*010c*/ 	.word	index@(_Z7sigmoidPfS_)
        /*0110*/ 	.word	0x00000000


	//----- nvinfo : EIATTR_MIN_STACK_SIZE
	.align		4
.L_45:
        /*0114*/ 	.byte	0x04, 0x12
        /*0116*/ 	.short	(.L_47 - .L_46)
	.align		4
.L_46:
        /*0118*/ 	.word	index@(_Z4tanhPPfS0_)
        /*011c*/ 	.word	0x00000000


	//----- nvinfo : EIATTR_MIN_STACK_SIZE
	.align		4
.L_47:
        /*0120*/ 	.byte	0x04, 0x12
        /*0122*/ 	.short	(.L_49 - .L_48)
	.align		4
.L_48:
        /*0124*/ 	.word	index@(_Z4reLUPPfS0_)
        /*0128*/ 	.word	0x00000000
.L_49:


//--------------------- .nv.compat                --------------------------
	.section	.nv.compat,"",@"SHT_CUDA_COMPAT_INFO"
	.align	4
        /*0000*/ 	.byte	0x02, 0x09, 0x00, 0x00, 0x02, 0x02, 0x01, 0x00, 0x02, 0x05, 0x05, 0x00, 0x03, 0x07, 0x01, 0x01
        /*0010*/ 	.byte	0x02, 0x03, 0x00, 0x00, 0x02, 0x06, 0x01, 0x00, 0x04, 0x0b, 0x08, 0x00, 0x01, 0x00, 0x00, 0x00
        /*0020*/ 	.byte	0x00, 0x00, 0x00, 0x00


//--------------------- .nv.info._Z9padMatrixPPfS0_i --------------------------
	.section	.nv.info._Z9padMatrixPPfS0_i,"",@"SHT_CUDA_INFO"
	.sectionflags	@""
	.align	4


	//----- nvinfo : EIATTR_CUDA_API_VERSION
	.align		4
        /*0000*/ 	.byte	0x04, 0x37
        /*0002*/ 	.short	(.L_51 - .L_50)
.L_50:
        /*0004*/ 	.word	0x00000082


	//----- nvinfo : EIATTR_KPARAM_INFO
	.align		4
.L_51:
        /*0008*/ 	.byte	0x04, 0x17
        /*000a*/ 	.short	(.L_53 - .L_52)
.L_52:
        /*000c*/ 	.word	0x00000000
        /*0010*/ 	.short	0x0002
        /*0012*/ 	.short	0x0010
        /*0014*/ 	.byte	0x00, 0xf0, 0x11, 0x00


	//----- nvinfo : EIATTR_KPARAM_INFO
	.align		4
.L_53:
        /*0018*/ 	.byte	0x04, 0x17
        /*001a*/ 	.short	(.L_55 - .L_54)
.L_54:
        /*001c*/ 	.word	0x00000000
        /*0020*/ 	.short	0x0001
        /*0022*/ 	.short	0x0008
        /*0024*/ 	.byte	0x00, 0xf5, 0x21, 0x00


	//----- nvinfo : EIATTR_KPARAM_INFO
	.align		4
.L_55:
        /*0028*/ 	.byte	0x04, 0x17
        /*002a*/ 	.short	(.L_57 - .L_56)
.L_56:
        /*002c*/ 	.word	0x00000000
        /*0030*/ 	.short	0x0000
        /*0032*/ 	.short	0x0000
        /*0034*/ 	.byte	0x00, 0xf5, 0x21, 0x00


	//----- nvinfo : EIATTR_SPARSE_MMA_MASK
	.align		4
.L_57:
        /*0038*/ 	.byte	0x03, 0x50
        /*003a*/ 	.short	0x0000


	//----- nvinfo : EIATTR_MAXREG_COUNT
	.align		4
        /*003c*/ 	.byte	0x03, 0x1b
        /*003e*/ 	.short	0x00ff


	//----- nvinfo : EIATTR_MERCURY_ISA_VERSION
	.align		4
        /*0040*/ 	.byte	0x03, 0x5f
        /*0042*/ 	.short	0x0101


	//----- nvinfo : EIATTR_VRC_CTA_INIT_COUNT
	.align		4
        /*0044*/ 	.byte	0x02, 0x4a
	.zero		1
	.zero		1


	//----- nvinfo : EIATTR_EXIT_INSTR_OFFSETS
	.align		4
        /*0048*/ 	.byte	0x04, 0x1c
        /*004a*/ 	.short	(.L_59 - .L_58)


	//   ....[0]....
.L_58:
        /*004c*/ 	.word	0x00000170


	//----- nvinfo : EIATTR_CBANK_PARAM_SIZE
	.align		4
.L_59:
        /*0050*/ 	.byte	0x03, 0x19
        /*0052*/ 	.short	0x0014


	//----- nvinfo : EIATTR_PARAM_CBANK
	.align		4
        /*0054*/ 	.byte	0x04, 0x0a
        /*0056*/ 	.short	(.L_61 - .L_60)
	.align		4
.L_60:
        /*0058*/ 	.word	index@(.nv.constant0._Z9padMatrixPPfS0_i)
        /*005c*/ 	.short	0x0380
        /*005e*/ 	.short	0x0014


	//----- nvinfo : EIATTR_SW_WAR
	.align		4
.L_61:
        /*0060*/ 	.byte	0x04, 0x36
        /*0062*/ 	.short	(.L_63 - .L_62)
.L_62:
        /*0064*/ 	.word	0x00000008
.L_63:


//--------------------- .nv.info._Z14convolveMatrixPPfS0_S0_ii --------------------------
	.section	.nv.info._Z14convolveMatrixPPfS0_S0_ii,"",@"SHT_CUDA_INFO"
	.sectionflags	@""
	.align	4


	//----- nvinfo : EIATTR_CUDA_API_VERSION
	.align		4
        /*0000*/ 	.byte	0x04, 0x37
        /*0002*/ 	.short	(.L_65 - .L_64)
.L_64:
        /*0004*/ 	.word	0x00000082


	//----- nvinfo : EIATTR_KPARAM_INFO
	.align		4
.L_65:
        /*0008*/ 	.byte	0x04, 0x17
        /*000a*/ 	.short	(.L_67 - .L_66)
.L_66:
        /*000c*/ 	.word	0x00000000
        /*0010*/ 	.short	0x0004
        /*0012*/ 	.short	0x001c
        /*0014*/ 	.byte	0x00, 0xf0, 0x11, 0x00


	//----- nvinfo : EIATTR_KPARAM_INFO
	.align		4
.L_67:
        /*0018*/ 	.byte	0x04, 0x17
        /*001a*/ 	.short	(.L_69 - .L_68)
.L_68:
        /*001c*/ 	.word	0x00000000
        /*0020*/ 	.short	0x0003
        /*0022*/ 	.short	0x0018
        /*0024*/ 	.byte	0x00, 0xf0, 0x11, 0x00


	//----- nvinfo : EIATTR_KPARAM_INFO
	.align		4
.L_69:
        /*0028*/ 	.byte	0x04, 0x17
        /*002a*/ 	.short	(.L_71 - .L_70)
.L_70:
        /*002c*/ 	.word	0x00000000
        /*0030*/ 	.short	0x0002
        /*0032*/ 	.short	0x0010
        /*0034*/ 	.byte	0x00, 0xf5, 0x21, 0x00


	//----- nvinfo : EIATTR_KPARAM_INFO
	.align		4
.L_71:
        /*0038*/ 	.byte	0x04, 0x17
        /*003a*/ 	.short	(.L_73 - .L_72)
.L_72:
        /*003c*/ 	.word	0x00000000
        /*0040*/ 	.short	0x0001
        /*0042*/ 	.short	0x0008
        /*0044*/ 	.byte	0x00, 0xf5, 0x21, 0x00


	//----- nvinfo : EIATTR_KPARAM_INFO
	.align		4
.L_73:
        /*0048*/ 	.byte	0x04, 0x17
        /*004a*/ 	.short	(.L_75 - .L_74)
.L_74:
        /*004c*/ 	.word	0x00000000
        /*0050*/ 	.short	0x0000
        /*0052*/ 	.short	0x0000
        /*0054*/ 	.byte	0x00, 0xf5, 0x21, 0x00


	//----- nvinfo : EIATTR_SPARSE_MMA_MASK
	.align		4
.L_75:
        /*0058*/ 	.byte	0x03, 0x50
        /*005a*/ 	.short	0x0000


	//----- nvinfo : EIATTR_MAXREG_COUNT
	.align		4
        /*005c*/ 	.byte	0x03, 0x1b
        /*005e*/ 	.short	0x00ff


	//----- nvinfo : EIATTR_MERCURY_ISA_VERSION
	.align		4
        /*0060*/ 	.byte	0x03, 0x5f
        /*0062*/ 	.short	0x0101


	//----- nvinfo : EIATTR_VRC_CTA_INIT_COUNT
	.align		4
        /*0064*/ 	.byte	0x02, 0x4a
	.zero		1
	.zero		1


	//----- nvinfo : EIATTR_EXIT_INSTR_OFFSETS
	.align		4
        /*0068*/ 	.byte	0x04, 0x1c
        /*006a*/ 	.short	(.L_77 - .L_76)


	//   ....[0]....
.L_76:
        /*006c*/ 	.word	0x00000af0


	//----- nvinfo : EIATTR_CBANK_PARAM_SIZE
	.align		4
.L_77:
        /*0070*/ 	.byte	0x03, 0x19
        /*0072*/ 	.short	0x0020


	//----- nvinfo : EIATTR_PARAM_CBANK
	.align		4
        /*0074*/ 	.byte	0x04, 0x0a
        /*0076*/ 	.short	(.L_79 - .L_78)
	.align		4
.L_78:
        /*0078*/ 	.word	index@(.nv.constant0._Z14convolveMatrixPPfS0_S0_ii)
        /*007c*/ 	.short	0x0380
        /*007e*/ 	.short	0x0020


	//----- nvinfo : EIATTR_SW_WAR
	.align		4
.L_79:
        /*0080*/ 	.byte	0x04, 0x36
        /*0082*/ 	.short	(.L_81 - .L_80)
.L_80:
        /*0084*/ 	.word	0x00000008
.L_81:


//--------------------- .nv.info._Z4PoolPPfS0_iii --------------------------
	.section	.nv.info._Z4PoolPPfS0_iii,"",@"SHT_CUDA_INFO"
	.sectionflags	@""
	.align	4


	//----- nvinfo : EIATTR_CUDA_API_VERSION
	.align		4
        /*0000*/ 	.byte	0x04, 0x37
        /*0002*/ 	.short	(.L_83 - .L_82)
.L_82:
        /*0004*/ 	.word	0x00000082


	//----- nvinfo : EIATTR_KPARAM_INFO
	.align		4
.L_83:
        /*0008*/ 	.byte	0x04, 0x17
        /*000a*/ 	.short	(.L_85 - .L_84)
.L_84:
        /*000c*/ 	.word	0x00000000
        /*0010*/ 	.short	0x0004
        /*0012*/ 	.short	0x0018
        /*0014*/ 	.byte	0x00, 0xf0, 0x11, 0x00


	//----- nvinfo : EIATTR_KPARAM_INFO
	.align		4
.L_85:
        /*0018*/ 	.byte	0x04, 0x17
        /*001a*/ 	.short	(.L_87 - .L_86)
.L_86:
        /*001c*/ 	.word	0x00000000
        /*0020*/ 	.short	0x0003
        /*0022*/ 	.short	0x0014
        /*0024*/ 	.byte	0x00, 0xf0, 0x11, 0x00


	//----- nvinfo : EIATTR_KPARAM_INFO
	.align		4
.L_87:
        /*0028*/ 	.byte	0x04, 0x17
        /*002a*/ 	.short	(.L_89 - .L_88)
.L_88:
        /*002c*/ 	.word	0x00000000
        /*0030*/ 	.short	0x0002
        /*0032*/ 	.short	0x0010
        /*0034*/ 	.byte	0x00, 0xf0, 0x11, 0x00


	//----- nvinfo : EIATTR_KPARAM_INFO
	.align		4
.L_89:
        /*0038*/ 	.byte	0x04, 0x17
        /*003a*/ 	.short	(.L_91 - .L_90)
.L_90:
        /*003c*/ 	.word	0x00000000
        /*0040*/ 	.short	0x0001
        /*0042*/ 	.short	0x0008
        /*0044*/ 	.byte	0x00, 0xf5, 0x21, 0x00


	//----- nvinfo : EIATTR_KPARAM_INFO
	.align		4
.L_91:
        /*0048*/ 	.byte	0x04, 0x17
        /*004a*/ 	.short	(.L_93 - .L_92)
.L_92:
        /*004c*/ 	.word	0x00000000
        /*0050*/ 	.short	0x0000
        /*0052*/ 	.short	0x0000
        /*0054*/ 	.byte	0x00, 0xf5, 0x21, 0x00


	//----- nvinfo : EIATTR_SPARSE_MMA_MASK
	.align		4
.L_93:
        /*0058*/ 	.byte	0x03, 0x50
        /*005a*/ 	.short	0x0000


	//----- nvinfo : EIATTR_MAXREG_COUNT
	.align		4
        /*005c*/ 	.byte	0x03, 0x1b
        /*005e*/ 	.short	0x00ff


	//----- nvinfo : EIATTR_MERCURY_ISA_VERSION
	.align		4
        /*0060*/ 	.byte	0x03, 0x5f
        /*0062*/ 	.short	0x0101


	//----- nvinfo : EIATTR_VRC_CTA_INIT_COUNT
	.align		4
        /*0064*/ 	.byte	0x02, 0x4a
	.zero		1
	.zero		1


	//----- nvinfo : EIATTR_EXIT_INSTR_OFFSETS
	.align		4
        /*0068*/ 	.byte	0x04, 0x1c
        /*006a*/ 	.short	(.L_95 - .L_94)


	//   ....[0]....
.L_94:
        /*006c*/ 	.word	0x00001180


	//----- nvinfo : EIATTR_CRS_STACK_SIZE
	.align		4
.L_95:
        /*0070*/ 	.byte	0x04, 0x1e
        /*0072*/ 	.short	(.L_97 - .L_96)
.L_96:
        /*0074*/ 	.word	0x00000000


	//----- nvinfo : EIATTR_CBANK_PARAM_SIZE
	.align		4
.L_97:
        /*0078*/ 	.byte	0x03, 0x19
        /*007a*/ 	.short	0x001c


	//----- nvinfo : EIATTR_PARAM_CBANK
	.align		4
        /*007c*/ 	.byte	0x04, 0x0a
        /*007e*/ 	.short	(.L_99 - .L_98)
	.align		4
.L_98:
        /*0080*/ 	.word	index@(.nv.constant0._Z4PoolPPfS0_iii)
        /*0084*/ 	.short	0x0380
        /*0086*/ 	.short	0x001c


	//----- nvinfo : EIATTR_SW_WAR
	.align		4
.L_99:
        /*0088*/ 	.byte	0x04, 0x36
        /*008a*/ 	.short	(.L_101 - .L_100)
.L_100:
        /*008c*/ 	.word	0x00000008
.L_101:


//--------------------- .nv.info._Z7softmaxPfS_   --------------------------
	.section	.nv.info._Z7softmaxPfS_,"",@"SHT_CUDA_INFO"
	.sectionflags	@""
	.align	4


	//----- nvinfo : EIATTR_CUDA_API_VERSION
	.align		4
        /*0000*/ 	.byte	0x04, 0x37
        /*0002*/ 	.short	(.L_103 - .L_102)
.L_102:
        /*0004*/ 	.word	0x00000082


	//----- nvinfo : EIATTR_KPARAM_INFO
	.align		4
.L_103:
        /*0008*/ 	.byte	0x04, 0x17
        /*000a*/ 	.short	(.L_105 - .L_104)
.L_104:
        /*000c*/ 	.word	0x00000000
        /*0010*/ 	.short	0x0001
        /*0012*/ 	.short	0x0008
        /*0014*/ 	.byte	0x00, 0xf5, 0x21, 0x00


	//----- nvinfo : EIATTR_KPARAM_INFO
	.align		4
.L_105:
        /*0018*/ 	.byte	0x04, 0x17
        /*001a*/ 	.short	(.L_107 - .L_106)
.L_106:
        /*001c*/ 	.word	0x00000000
        /*0020*/ 	.short	0x0000
        /*0022*/ 	.short	0x0000
        /*0024*/ 	.byte	0x00, 0xf5, 0x21, 0x00


	//----- nvinfo : EIATTR_SPARSE_MMA_MASK
	.align		4
.L_107:
        /*0028*/ 	.byte	0x03, 0x50
        /*002a*/ 	.short	0x0000


	//----- nvinfo : EIATTR_MAXREG_COUNT
	.align		4
        /*002c*/ 	.byte	0x03, 0x1b
        /*002e*/ 	.short	0x00ff


	//----- nvinfo : EIATTR_NUM_BARRIERS
	.align		4
        /*0030*/ 	.byte	0x02, 0x4c
        /*0032*/ 	.byte	0x01
	.zero		1


	//----- nvinfo : EIATTR_MERCURY_ISA_VERSION
	.align		4
        /*0034*/ 	.byte	0x03, 0x5f
        /*0036*/ 	.short	0x0101


	//----- nvinfo : EIATTR_VRC_CTA_INIT_COUNT
	.align		4
        /*0038*/ 	.byte	0x02, 0x4a
	.zero		1
	.zero		1


	//----- nvinfo : EIATTR_EXIT_INSTR_OFFSETS
	.align		4
        /*003c*/ 	.byte	0x04, 0x1c
        /*003e*/ 	.short	(.L_109 - .L_108)


	//   ....[0]....
.L_108:
        /*0040*/ 	.word	0x00000d30


	//----- nvinfo : EIATTR_CRS_STACK_SIZE
	.align		4
.L_109:
        /*0044*/ 	.byte	0x04, 0x1e
        /*0046*/ 	.short	(.L_111 - .L_110)
.L_110:
        /*0048*/ 	.word	0x00000000


	//----- nvinfo : EIATTR_CBANK_PARAM_SIZE
	.align		4
.L_111:
        /*004c*/ 	.byte	0x03, 0x19
        /*004e*/ 	.short	0x0010


	//----- nvinfo : EIATTR_PARAM_CBANK
	.align		4
        /*0050*/ 	.byte	0x04, 0x0a
        /*0052*/ 	.short	(.L_113 - .L_112)
	.align		4
.L_112:
        /*0054*/ 	.word	index@(.nv.constant0._Z7softmaxPfS_)
        /*0058*/ 	.short	0x0380
        /*005a*/ 	.short	0x0010


	//----- nvinfo : EIATTR_SW_WAR
	.align		4
.L_113:
        /*005c*/ 	.byte	0x04, 0x36
        /*005e*/ 	.short	(.L_115 - .L_114)
.L_114:
        /*0060*/ 	.word	0x00000008
.L_115:


//--------------------- .nv.info._Z7sigmoidPfS_   --------------------------
	.section	.nv.info._Z7sigmoidPfS_,"",@"SHT_CUDA_INFO"
	.sectionflags	@""
	.align	4


	//----- nvinfo : EIATTR_CUDA_API_VERSION
	.align		4
        /*0000*/ 	.byte	0x04, 0x37
        /*0002*/ 	.short	(.L_117 - .L_116)
.L_116:
        /*0004*/ 	.word	0x00000082


	//----- nvinfo : EIATTR_KPARAM_INFO
	.align		4
.L_117:
        /*0008*/ 	.byte	0x04, 0x17
        /*000a*/ 	.short	(.L_119 - .L_118)
.L_118:
        /*000c*/ 	.word	0x00000000
        /*0010*/ 	.short	0x0001
        /*0012*/ 	.short	0x0008
        /*0014*/ 	.byte	0x00, 0xf5, 0x21, 0x00


	//----- nvinfo : EIATTR_KPARAM_INFO
	.align		4
.L_119:
        /*0018*/ 	.byte	0x04, 0x17
        /*001a*/ 	.short	(.L_121 - .L_120)
.L_120:
        /*001c*/ 	.word	0x00000000
        /*0020*/ 	.short	0x0000
        /*0022*/ 	.short	0x0000
        /*0024*/ 	.byte	0x00, 0xf5, 0x21, 0x00


	//----- nvinfo : EIATTR_SPARSE_MMA_MASK
	.align		4
.L_121:
        /*0028*/ 	.byte	0x03, 0x50
        /*002a*/ 	.short	0x0000


	//----- nvinfo : EIATTR_MAXREG_COUNT
	.align		4
        /*002c*/ 	.byte	0x03, 0x1b
        /*002e*/ 	.short	0x00ff


	//----- nvinfo : EIATTR_MERCURY_ISA_VERSION
	.align		4
        /*0030*/ 	.byte	0x03, 0x5f
        /*0032*/ 	.short	0x0101


	//----- nvinfo : EIATTR_VRC_CTA_INIT_COUNT
	.align		4
        /*0034*/ 	.byte	0x02, 0x4a
	.zero		1
	.zero		1


	//----- nvinfo : EIATTR_EXIT_INSTR_OFFSETS
	.align		4
        /*0038*/ 	.byte	0x04, 0x1c
        /*003a*/ 	.short	(.L_123 - .L_122)


	//   ....[0]....
.L_122:
        /*003c*/ 	.word	0x00000230


	//----- nvinfo : EIATTR_CRS_STACK_SIZE
	.align		4
.L_123:
        /*0040*/ 	.byte	0x04, 0x1e
        /*0042*/ 	.short	(.L_125 - .L_124)
.L_124:
        /*0044*/ 	.word	0x00000000


	//----- nvinfo : EIATTR_CBANK_PARAM_SIZE
	.align		4
.L_125:
        /*0048*/ 	.byte	0x03, 0x19
        /*004a*/ 	.short	0x0010


	//----- nvinfo : EIATTR_PARAM_CBANK
	.align		4
        /*004c*/ 	.byte	0x04, 0x0a
        /*004e*/ 	.short	(.L_127 - .L_126)
	.align		4
.L_126:
        /*0050*/ 	.word	index@(.nv.constant0._Z7sigmoidPfS_)
        /*0054*/ 	.short	0x0380
        /*0056*/ 	.short	0x0010


	//----- nvinfo : EIATTR_SW_WAR
	.align		4
.L_127:
        /*0058*/ 	.byte	0x04, 0x36
        /*005a*/ 	.short	(.L_129 - .L_128)
.L_128:
        /*005c*/ 	.word	0x00000008
.L_129:


//--------------------- .nv.info._Z4tanhPPfS0_    --------------------------
	.section	.nv.info._Z4tanhPPfS0_,"",@"SHT_CUDA_INFO"
	.sectionflags	@""
	.align	4


	//----- nvinfo : EIATTR_CUDA_API_VERSION
	.align		4
        /*0000*/ 	.byte	0x04, 0x37
        /*0002*/ 	.short	(.L_131 - .L_130)
.L_130:
        /*0004*/ 	.word	0x00000082


	//----- nvinfo : EIATTR_KPARAM_INFO
	.align		4
.L_131:
        /*0008*/ 	.byte	0x04, 0x17
        /*000a*/ 	.short	(.L_133 - .L_132)
.L_132:
        /*000c*/ 	.word	0x00000000
        /*0010*/ 	.short	0x0001
        /*0012*/ 	.short	0x0008
        /*0014*/ 	.byte	0x00, 0xf5, 0x21, 0x00


	//----- nvinfo : EIATTR_KPARAM_INFO
	.align		4
.L_133:
        /*0018*/ 	.byte	0x04, 0x17
        /*001a*/ 	.short	(.L_135 - .L_134)
.L_134:
        /*001c*/ 	.word	0x00000000
        /*0020*/ 	.short	0x0000
        /*0022*/ 	.short	0x0000
        /*0024*/ 	.byte	0x00, 0xf5, 0x21, 0x00


	//----- nvinfo : EIATTR_SPARSE_MMA_MASK
	.align		4
.L_135:
        /*0028*/ 	.byte	0x03, 0x50
        /*002a*/ 	.short	0x0000


	//----- nvinfo : EIATTR_MAXREG_COUNT
	.align		4
        /*002c*/ 	.byte	0x03, 0x1b
        /*002e*/ 	.short	0x00ff


	//----- nvinfo : EIATTR_MERCURY_ISA_VERSION
	.align		4
        /*0030*/ 	.byte	0x03, 0x5f
        /*0032*/ 	.short	0x0101


	//----- nvinfo : EIATTR_VRC_CTA_INIT_COUNT
	.align		4
        /*0034*/ 	.byte	0x02, 0x4a
	.zero		1
	.zero		1


	//----- nvinfo : EIATTR_EXIT_INSTR_OFFSETS
	.align		4
        /*0038*/ 	.byte	0x04, 0x1c
        /*003a*/ 	.short	(.L_137 - .L_136)


	//   ....[0]....
.L_136:
        /*003c*/ 	.word	0x00000250


	//----- nvinfo : EIATTR_CBANK_PARAM_SIZE
	.align		4
.L_137:
        /*0040*/ 	.byte	0x03, 0x19
        /*0042*/ 	.short	0x0010


	//----- nvinfo : EIATTR_PARAM_CBANK
	.align		4
        /*0044*/ 	.byte	0x04, 0x0a
        /*0046*/ 	.short	(.L_139 - .L_138)
	.align		4
.L_138:
        /*0048*/ 	.word	index@(.nv.constant0._Z4tanhPPfS0_)
        /*004c*/ 	.short	0x0380
        /*004e*/ 	.short	0x0010


	//----- nvinfo : EIATTR_SW_WAR
	.align		4
.L_139:
        /*0050*/ 	.byte	0x04, 0x36
        /*0052*/ 	.short	(.L_141 - .L_140)
.L_140:
        /*0054*/ 	.word	0x00000008
.L_141:


//--------------------- .nv.info._Z4reLUPPfS0_    --------------------------
	.section	.nv.info._Z4reLUPPfS0_,"",@"SHT_CUDA_INFO"
	.sectionflags	@""
	.align	4


	//----- nvinfo : EIATTR_CUDA_API_VERSION
	.align		4
        /*0000*/ 	.byte	0x04, 0x37
        /*0002*/ 	.short	(.L_143 - .L_142)
.L_142:
        /*0004*/ 	.word	0x00000082


	//----- nvinfo : EIATTR_KPARAM_INFO
	.align		4
.L_143:
        /*0008*/ 	.byte	0x04, 0x17
        /*000a*/ 	.short	(.L_145 - .L_144)
.L_144:
        /*000c*/ 	.word	0x00000000
        /*0010*/ 	.short	0x0001
        /*0012*/ 	.short	0x0008
        /*0014*/ 	.byte	0x00, 0xf5, 0x21, 0x00


	//----- nvinfo : EIATTR_KPARAM_INFO
	.align		4
.L_145:
        /*0018*/ 	.byte	0x04, 0x17
        /*001a*/ 	.short	(.L_147 - .L_146)
.L_146:
        /*001c*/ 	.word	0x00000000
        /*0020*/ 	.short	0x0000
        /*0022*/ 	.short	0x0000
        /*0024*/ 	.byte	0x00, 0xf5, 0x21, 0x00


	//----- nvinfo : EIATTR_SPARSE_MMA_MASK
	.align		4
.L_147:
        /*0028*/ 	.byte	0x03, 0x50
        /*002a*/ 	.short	0x0000


	//----- nvinfo : EIATTR_MAXREG_COUNT
	.align		4
        /*002c*/ 	.byte	0x03, 0x1b
        /*002e*/ 	.short	0x00ff


	//----- nvinfo : EIATTR_MERCURY_ISA_VERSION
	.align		4
        /*0030*/ 	.byte	0x03, 0x5f
        /*0032*/ 	.short	0x0101


	//----- nvinfo : EIATTR_VRC_CTA_INIT_COUNT
	.align		4
        /*0034*/ 	.byte	0x02, 0x4a
	.zero		1
	.zero		1


	//----- nvinfo : EIATTR_EXIT_INSTR_OFFSETS
	.align		4
        /*0038*/ 	.byte	0x04, 0x1c
        /*003a*/ 	.short	(.L_149 - .L_148)


	//   ....[0]....
.L_148:
        /*003c*/ 	.word	0x00000150


	//----- nvinfo : EIATTR_CBANK_PARAM_SIZE
	.align		4
.L_149:
        /*0040*/ 	.byte	0x03, 0x19
        /*0042*/ 	.short	0x0010


	//----- nvinfo : EIATTR_PARAM_CBANK
	.align		4
        /*0044*/ 	.byte	0x04, 0x0a
        /*0046*/ 	.short	(.L_151 - .L_150)
	.align		4
.L_150:
        /*0048*/ 	.word	index@(.nv.constant0._Z4reLUPPfS0_)
        /*004c*/ 	.short	0x0380
        /*004e*/ 	.short	0x0010


	//----- nvinfo : EIATTR_SW_WAR
	.align		4
.L_151:
        /*0050*/ 	.byte	0x04, 0x36
        /*0052*/ 	.short	(.L_153 - .L_152)
.L_152:
        /*0054*/ 	.word	0x00000008
.L_153:


//--------------------- .nv.callgraph             --------------------------
	.section	.nv.callgraph,"",@"SHT_CUDA_CALLGRAPH"
	.align	4
	.sectionentsize	8
	.align		4
        /*0000*/ 	.word	0x00000000
	.align		4
        /*0004*/ 	.word	0xffffffff
	.align		4
        /*0008*/ 	.word	0x00000000
	.align		4
        /*000c*/ 	.word	0xfffffffe
	.align		4
        /*0010*/ 	.word	0x00000000
	.align		4
        /*0014*/ 	.word	0xfffffffd
	.align		4
        /*0018*/ 	.word	0x00000000
	.align		4
        /*001c*/ 	.word	0xfffffffc


//--------------------- .text._Z9padMatrixPPfS0_i --------------------------
	.section	.text._Z9padMatrixPPfS0_i,"ax",@progbits
	.align	128
        .global         _Z9padMatrixPPfS0_i
        .type           _Z9padMatrixPPfS0_i,@function
        .size           _Z9padMatrixPPfS0_i,(.L_x_69 - _Z9padMatrixPPfS0_i)
        .other          _Z9padMatrixPPfS0_i,@"STO_CUDA_ENTRY STV_DEFAULT"
_Z9padMatrixPPfS0_i:
.text._Z9padMatrixPPfS0_i:
[----:B------:R-:W-:Y:S01]  /*0000*/  LDC R1, c[0x0][0x37c] ;  /* 0x0000df00ff017b82 */ /* 0x000fe20000000800 */
[----:B------:R-:W0:Y:S07]  /*0010*/  S2R R0, SR_TID.X ;  /* 0x0000000000007919 */ /* 0x000e2e0000002100 */
[----:B------:R-:W0:Y:S01]  /*0020*/  S2UR UR6, SR_CTAID.X ;  /* 0x00000000000679c3 */ /* 0x000e220000002500 */
[----:B------:R-:W1:Y:S01]  /*0030*/  LDCU.64 UR4, c[0x0][0x358] ;  /* 0x00006b00ff0477ac */ /* 0x000e620008000a00 */
[----:B------:R-:W2:Y:S06]  /*0040*/  LDCU UR7, c[0x0][0x390] ;  /* 0x00007200ff0777ac */ /* 0x000eac0008000800 */
[----:B------:R-:W0:Y:S08]  /*0050*/  LDC R5, c[0x0][0x360] ;  /* 0x0000d800ff057b82 */ /* 0x000e300000000800 */
[----:B------:R-:W3:Y:S08]  /*0060*/  LDC.64 R2, c[0x0][0x380] ;  /* 0x0000e000ff027b82 */ /* 0x000ef00000000a00 */
[----:B------:R-:W4:Y:S01]  /*0070*/  LDC.64 R6, c[0x0][0x388] ;  /* 0x0000e200ff067b82 */ /* 0x000f220000000a00 */
[----:B0-----:R-:W-:-:S04]  /*0080*/  IMAD R5, R5, UR6, R0 ;  /* 0x0000000605057c24 */ /* 0x001fc8000f8e0200 */
[----:B---3--:R-:W-:-:S06]  /*0090*/  IMAD.WIDE R2, R5, 0x8, R2 ;  /* 0x0000000805027825 */ /* 0x008fcc00078e0202 */
[----:B-1----:R-:W3:Y:S01]  /*00a0*/  LDG.E.64 R2, desc[UR4][R2.64] ;  /* 0x0000000402027981 */ /* 0x002ee2000c1e1b00 */
[----:B------:R-:W0:Y:S01]  /*00b0*/  S2UR UR6, SR_CTAID.Y ;  /* 0x00000000000679c3 */ /* 0x000e220000002600 */
[----:B--2---:R-:W-:Y:S01]  /*00c0*/  IADD3 R5, PT, PT, R5, UR7, RZ ;  /* 0x0000000705057c10 */ /* 0x004fe2000fffe0ff */
[----:B------:R-:W0:Y:S04]  /*00d0*/  S2R R0, SR_TID.Y ;  /* 0x0000000000007919 */ /* 0x000e280000002200 */
[----:B----4-:R-:W-:Y:S02]  /*00e0*/  IMAD.WIDE R6, R5, 0x8, R6 ;  /* 0x0000000805067825 */ /* 0x010fe400078e0206 */
[----:B------:R-:W0:Y:S04]  /*00f0*/  LDC R9, c[0x0][0x364] ;  /* 0x0000d900ff097b82 */ /* 0x000e280000000800 */
[----:B------:R-:W2:Y:S01]  /*0100*/  LDG.E.64 R6, desc[UR4][R6.64] ;  /* 0x0000000406067981 */ /* 0x000ea2000c1e1b00 */
[----:B0-----:R-:W-:-:S04]  /*0110*/  IMAD R9, R9, UR6, R0 ;  /* 0x0000000609097c24 */ /* 0x001fc8000f8e0200 */
[----:B---3--:R-:W-:-:S06]  /*0120*/  IMAD.WIDE.U32 R4, R9, 0x4, R2 ;  /* 0x0000000409047825 */ /* 0x008fcc00078e0002 */
[----:B------:R-:W3:Y:S01]  /*0130*/  LDG.E R5, desc[UR4][R4.64] ;  /* 0x0000000404057981 */ /* 0x000ee2000c1e1900 */
[----:B------:R-:W-:-:S05]  /*0140*/  IADD3 R3, PT, PT, R9, UR7, RZ ;  /* 0x0000000709037c10 */ /* 0x000fca000fffe0ff */
[----:B--2---:R-:W-:-:S05]  /*0150*/  IMAD.WIDE R2, R3, 0x4, R6 ;  /* 0x0000000403027825 */ /* 0x004fca00078e0206 */
[----:B---3--:R-:W-:Y:S01]  /*0160*/  STG.E desc[UR4][R2.64], R5 ;  /* 0x0000000502007986 */ /* 0x008fe2000c101904 */
[----:B------:R-:W-:Y:S05]  /*0170*/  EXIT ;  /* 0x000000000000794d */ /* 0x000fea0003800000 */
.L_x_0:
[----:B------:R-:W-:-:S00]  /*0180*/  BRA `(.L_x_0) ;  /* 0xfffffffc00fc7947 */ /* 0x000fc0000383ffff */
[----:B------:R-:W-:-:S00]  /*0190*/  NOP ;  /* 0x0000000000007918 */ /* 0x000fc00000000000 */
        /* <DEDUP_REMOVED lines=14> */
.L_x_69:


//--------------------- .text._Z14convolveMatrixPPfS0_S0_ii --------------------------
	.section	.text._Z14convolveMatrixPPfS0_S0_ii,"ax",@progbits
	.align	128
        .global         _Z14convolveMatrixPPfS0_S0_ii
        .type           _Z14convolveMatrixPPfS0_S0_ii,@function
        .size           _Z14convolveMatrixPPfS0_S0_ii,(.L_x_70 - _Z14convolveMatrixPPfS0_S0_ii)
        .other          _Z14convolveMatrixPPfS0_S0_ii,@"STO_CUDA_ENTRY STV_DEFAULT"
_Z14convolveMatrixPPfS0_S0_ii:
.text._Z14convolveMatrixPPfS0_S0_ii:
[----:B------:R-:W-:Y:S08]  /*0000*/  LDC R1, c[0x0][0x37c] ;  /* 0x0000df00ff017b82 */ /* 0x000ff00000000800 */
[----:B------:R-:W0:Y:S01]  /*0010*/  LDC R12, c[0x0][0x398] ;  /* 0x0000e600ff0c7b82 */ /* 0x000e220000000800 */
[----:B------:R-:W1:Y:S01]  /*0020*/  S2R R3, SR_TID.X ;  /* 0x0000000000037919 */ /* 0x000e620000002100 */
[----:B------:R-:W2:Y:S01]  /*0030*/  LDCU.64 UR4, c[0x0][0x358] ;  /* 0x00006b00ff0477ac */ /* 0x000ea20008000a00 */
[----:B------:R-:W-:Y:S01]  /*0040*/  HFMA2 R16, -RZ, RZ, 0, 0 ;  /* 0x00000000ff107431 */ /* 0x000fe200000001ff */
[----:B------:R-:W3:Y:S04]  /*0050*/  S2R R5, SR_TID.Y ;  /* 0x0000000000057919 */ /* 0x000ee80000002200 */
[----:B------:R-:W1:Y:S08]  /*0060*/  LDC R0, c[0x0][0x360] ;  /* 0x0000d800ff007b82 */ /* 0x000e700000000800 */
[----:B------:R-:W1:Y:S08]  /*0070*/  S2UR UR6, SR_CTAID.X ;  /* 0x00000000000679c3 */ /* 0x000e700000002500 */
[----:B------:R-:W3:Y:S01]  /*0080*/  S2UR UR7, SR_CTAID.Y ;  /* 0x00000000000779c3 */ /* 0x000ee20000002600 */
[----:B0-----:R-:W-:-:S07]  /*0090*/  ISETP.GE.AND P0, PT, R12, 0x1, PT ;  /* 0x000000010c00780c */ /* 0x001fce0003f06270 */
[----:B------:R-:W3:Y:S01]  /*00a0*/  LDC R10, c[0x0][0x364] ;  /* 0x0000d900ff0a7b82 */ /* 0x000ee20000000800 */
[----:B-1----:R-:W-:Y:S02]  /*00b0*/  IMAD R0, R0, UR6, R3 ;  /* 0x0000000600007c24 */ /* 0x002fe4000f8e0203 */
[----:B---3--:R-:W-:-:S03]  /*00c0*/  IMAD R10, R10, UR7, R5 ;  /* 0x000000070a0a7c24 */ /* 0x008fc6000f8e0205 */
[----:B--2---:R-:W-:Y:S05]  /*00d0*/  @!P0 BRA `(.L_x_1) ;  /* 0x0000000800708947 */ /* 0x004fea0003800000 */
[----:B------:R-:W0:Y:S01]  /*00e0*/  LDCU UR6, c[0x0][0x39c] ;  /* 0x00007380ff0677ac */ /* 0x000e220008000800 */
[C---:B------:R-:W-:Y:S02]  /*00f0*/  LOP3.LUT R11, R12.reuse, 0x7ffffff0, RZ, 0xc0, !PT ;  /* 0x7ffffff00c0b7812 */ /* 0x040fe400078ec0ff */
[C---:B------:R-:W-:Y:S02]  /*0100*/  LOP3.LUT R19, R12.reuse, 0xf, RZ, 0xc0, !PT ;  /* 0x0000000f0c137812 */ /* 0x040fe400078ec0ff */
[C---:B------:R-:W-:Y:S02]  /*0110*/  LOP3.LUT R20, R12.reuse, 0x7, RZ, 0xc0, !PT ;  /* 0x000000070c147812 */ /* 0x040fe400078ec0ff */
[----:B------:R-:W-:Y:S02]  /*0120*/  LOP3.LUT R12, R12, 0x3, RZ, 0xc0, !PT ;  /* 0x000000030c0c7812 */ /* 0x000fe400078ec0ff */
[----:B------:R-:W-:Y:S02]  /*0130*/  MOV R16, RZ ;  /* 0x000000ff00107202 */ /* 0x000fe40000000f00 */
[----:B------:R-:W-:-:S02]  /*0140*/  MOV R13, RZ ;  /* 0x000000ff000d7202 */ /* 0x000fc40000000f00 */
[----:B------:R-:W-:Y:S01]  /*0150*/  IADD3 R15, PT, PT, -R11, RZ, RZ ;  /* 0x000000ff0b0f7210 */ /* 0x000fe20007ffe1ff */
[----:B0-----:R-:W-:-:S07]  /*0160*/  IMAD R14, R10, UR6, RZ ;  /* 0x000000060a0e7c24 */ /* 0x001fce000f8e02ff */
.L_x_7:
[----:B-----5:R-:W0:Y:S01]  /*0170*/  LDC.64 R2, c[0x0][0x390] ;  /* 0x0000e400ff027b82 */ /* 0x020e220000000a00 */
[----:B------:R-:W1:Y:S07]  /*0180*/  LDCU.64 UR6, c[0x0][0x398] ;  /* 0x00007300ff0677ac */ /* 0x000e6e0008000a00 */
[----:B------:R-:W2:Y:S01]  /*0190*/  LDC.64 R4, c[0x0][0x380] ;  /* 0x0000e000ff047b82 */ /* 0x000ea20000000a00 */
[----:B-1----:R-:W-:Y:S02]  /*01a0*/  IMAD R7, R0, UR7, R13 ;  /* 0x0000000700077c24 */ /* 0x002fe4000f8e020d */
[----:B0-----:R-:W-:-:S06]  /*01b0*/  IMAD.WIDE.U32 R2, R13, 0x8, R2 ;  /* 0x000000080d027825 */ /* 0x001fcc00078e0002 */
[----:B------:R-:W5:Y:S01]  /*01c0*/  LDG.E.64 R2, desc[UR4][R2.64] ;  /* 0x0000000402027981 */ /* 0x000f62000c1e1b00 */
[----:B--2---:R-:W-:-:S06]  /*01d0*/  IMAD.WIDE R4, R7, 0x8, R4 ;  /* 0x0000000807047825 */ /* 0x004fcc00078e0204 */
[----:B------:R-:W5:Y:S01]  /*01e0*/  LDG.E.64 R4, desc[UR4][R4.64] ;  /* 0x0000000404047981 */ /* 0x000f62000c1e1b00 */
[----:B------:R-:W-:Y:S01]  /*01f0*/  UISETP.GE.U32.AND UP0, UPT, UR6, 0x10, UPT ;  /* 0x000000100600788c */ /* 0x000fe2000bf06070 */
[----:B------:R-:W-:Y:S02]  /*0200*/  IADD3 R13, PT, PT, R13, 0x1, RZ ;  /* 0x000000010d0d7810 */ /* 0x000fe40007ffe0ff */
[----:B------:R-:W-:Y:S02]  /*0210*/  MOV R17, RZ ;  /* 0x000000ff00117202 */ /* 0x000fe40000000f00 */
[----:B------:R-:W-:-:S04]  /*0220*/  ISETP.NE.AND P0, PT, R13, UR6, PT ;  /* 0x000000060d007c0c */ /* 0x000fc8000bf05270 */
[----:B------:R-:W-:Y:S09]  /*0230*/  BRA.U !UP0, `(.L_x_2) ;  /* 0x0000000108f87547 */ /* 0x000ff2000b800000 */
[----:B-----5:R-:W-:Y:S02]  /*0240*/  IADD3 R22, P1, PT, R2, 0x20, RZ ;  /* 0x0000002002167810 */ /* 0x020fe40007f3e0ff */
[----:B------:R-:W-:Y:S02]  /*0250*/  MOV R17, R14 ;  /* 0x0000000e00117202 */ /* 0x000fe40000000f00 */
[----:B------:R-:W-:Y:S02]  /*0260*/  MOV R18, R15 ;  /* 0x0000000f00127202 */ /* 0x000fe40000000f00 */
[----:B------:R-:W-:-:S07]  /*0270*/  IADD3.X R23, PT, PT, RZ, R3, RZ, P1, !PT ;  /* 0x00000003ff177210 */ /* 0x000fce0000ffe4ff */
.L_x_3:
[----:B------:R-:W-:Y:S01]  /*0280*/  IMAD.WIDE R6, R17, 0x4, R4 ;  /* 0x0000000411067825 */ /* 0x000fe200078e0204 */
[----:B------:R-:W-:Y:S02]  /*0290*/  MOV R8, R22 ;  /* 0x0000001600087202 */ /* 0x000fe40000000f00 */
[----:B------:R-:W-:Y:S02]  /*02a0*/  MOV R9, R23 ;  /* 0x0000001700097202 */ /* 0x000fe40000000f00 */
[----:B------:R-:W2:Y:S04]  /*02b0*/  LDG.E R23, desc[UR4][R6.64] ;  /* 0x0000000406177981 */ /* 0x000ea8000c1e1900 */
[----:B------:R-:W2:Y:S04]  /*02c0*/  LDG.E R24, desc[UR4][R8.64+-0x20] ;  /* 0xffffe00408187981 */ /* 0x000ea8000c1e1900 */
[----:B------:R-:W3:Y:S04]  /*02d0*/  LDG.E R25, desc[UR4][R8.64+-0x1c] ;  /* 0xffffe40408197981 */ /* 0x000ee8000c1e1900 */
[----:B------:R-:W3:Y:S04]  /*02e0*/  LDG.E R26, desc[UR4][R6.64+0x4] ;  /* 0x00000404061a7981 */ /* 0x000ee8000c1e1900 */
[----:B------:R-:W4:Y:S04]  /*02f0*/  LDG.E R22, desc[UR4][R8.64+-0x18] ;  /* 0xffffe80408167981 */ /* 0x000f28000c1e1900 */
[----:B------:R-:W4:Y:S04]  /*0300*/  LDG.E R21, desc[UR4][R6.64+0x8] ;  /* 0x0000080406157981 */ /* 0x000f28000c1e1900 */
[----:B------:R-:W5:Y:S04]  /*0310*/  LDG.E R27, desc[UR4][R6.64+0x1c] ;  /* 0x00001c04061b7981 */ /* 0x000f68000c1e1900 */
[----:B------:R-:W5:Y:S01]  /*0320*/  LDG.E R29, desc[UR4][R6.64+0x34] ;  /* 0x00003404061d7981 */ /* 0x000f62000c1e1900 */
[----:B--2---:R-:W-:-:S03]  /*0330*/  FFMA R23, R23, R24, R16 ;  /* 0x0000001817177223 */ /* 0x004fc60000000010 */
[----:B------:R-:W2:Y:S04]  /*0340*/  LDG.E R24, desc[UR4][R8.64+-0x14] ;  /* 0xffffec0408187981 */ /* 0x000ea8000c1e1900 */
[----:B------:R-:W5:Y:S01]  /*0350*/  LDG.E R16, desc[UR4][R6.64+0x14] ;  /* 0x0000140406107981 */ /* 0x000f62000c1e1900 */
[----:B---3--:R-:W-:-:S03]  /*0360*/  FFMA R26, R26, R25, R23 ;  /* 0x000000191a1a7223 */ /* 0x008fc60000000017 */
[----:B------:R-:W2:Y:S04]  /*0370*/  LDG.E R23, desc[UR4][R6.64+0xc] ;  /* 0x00000c0406177981 */ /* 0x000ea8000c1e1900 */
[----:B------:R-:W3:Y:S01]  /*0380*/  LDG.E R25, desc[UR4][R6.64+0x10] ;  /* 0x0000100406197981 */ /* 0x000ee2000c1e1900 */
[----:B----4-:R-:W-:-:S03]  /*0390*/  FFMA R22, R21, R22, R26 ;  /* 0x0000001615167223 */ /* 0x010fc6000000001a */
[----:B------:R-:W3:Y:S04]  /*03a0*/  LDG.E R26, desc[UR4][R8.64+-0x10] ;  /* 0xfffff004081a7981 */ /* 0x000ee8000c1e1900 */
[----:B------:R-:W5:Y:S01]  /*03b0*/  LDG.E R21, desc[UR4][R8.64+-0xc] ;  /* 0xfffff40408157981 */ /* 0x000f62000c1e1900 */
[----:B--2---:R-:W-:-:S03]  /*03c0*/  FFMA R22, R23, R24, R22 ;  /* 0x0000001817167223 */ /* 0x004fc60000000016 */
[----:B------:R-:W2:Y:S04]  /*03d0*/  LDG.E R23, desc[UR4][R8.64+-0x8] ;  /* 0xfffff80408177981 */ /* 0x000ea8000c1e1900 */
[----:B------:R-:W4:Y:S01]  /*03e0*/  LDG.E R24, desc[UR4][R8.64+-0x4] ;  /* 0xfffffc0408187981 */ /* 0x000f22000c1e1900 */
[----:B---3--:R-:W-:-:S03]  /*03f0*/  FFMA R25, R25, R26, R22 ;  /* 0x0000001a19197223 */ /* 0x008fc60000000016 */
[----:B------:R-:W2:Y:S01]  /*0400*/  LDG.E R22, desc[UR4][R6.64+0x18] ;  /* 0x0000180406167981 */ /* 0x000ea2000c1e1900 */
[----:B-----5:R-:W-:-:S03]  /*0410*/  FFMA R25, R16, R21, R25 ;  /* 0x0000001510197223 */ /* 0x020fc60000000019 */
[----:B------:R-:W3:Y:S04]  /*0420*/  LDG.E R21, desc[UR4][R8.64] ;  /* 0x0000000408157981 */ /* 0x000ee8000c1e1900 */
[----:B------:R-:W3:Y:S04]  /*0430*/  LDG.E R16, desc[UR4][R6.64+0x20] ;  /* 0x0000200406107981 */ /* 0x000ee8000c1e1900 */
[----:B------:R-:W5:Y:S01]  /*0440*/  LDG.E R26, desc[UR4][R8.64+0x14] ;  /* 0x00001404081a7981 */ /* 0x000f62000c1e1900 */
[----:B--2---:R-:W-:-:S03]  /*0450*/  FFMA R22, R22, R23, R25 ;  /* 0x0000001716167223 */ /* 0x004fc60000000019 */
[----:B------:R-:W2:Y:S01]  /*0460*/  LDG.E R23, desc[UR4][R8.64+0x4] ;  /* 0x0000040408177981 */ /* 0x000ea2000c1e1900 */
[----:B----4-:R-:W-:-:S03]  /*0470*/  FFMA R27, R27, R24, R22 ;  /* 0x000000181b1b7223 */ /* 0x010fc60000000016 */
[----:B------:R-:W2:Y:S04]  /*0480*/  LDG.E R22, desc[UR4][R6.64+0x24] ;  /* 0x0000240406167981 */ /* 0x000ea8000c1e1900 */
[----:B------:R-:W4:Y:S04]  /*0490*/  LDG.E R24, desc[UR4][R8.64+0x8] ;  /* 0x0000080408187981 */ /* 0x000f28000c1e1900 */
[----:B------:R-:W4:Y:S01]  /*04a0*/  LDG.E R25, desc[UR4][R6.64+0x28] ;  /* 0x0000280406197981 */ /* 0x000f22000c1e1900 */
[----:B---3--:R-:W-:-:S03]  /*04b0*/  FFMA R27, R16, R21, R27 ;  /* 0x00000015101b7223 */ /* 0x008fc6000000001b */
[----:B------:R-:W3:Y:S04]  /*04c0*/  LDG.E R16, desc[UR4][R8.64+0xc] ;  /* 0x00000c0408107981 */ /* 0x000ee8000c1e1900 */
[----:B------:R-:W3:Y:S01]  /*04d0*/  LDG.E R21, desc[UR4][R6.64+0x2c] ;  /* 0x00002c0406157981 */ /* 0x000ee2000c1e1900 */
[----:B--2---:R-:W-:-:S03]  /*04e0*/  FFMA R22, R22, R23, R27 ;  /* 0x0000001716167223 */ /* 0x004fc6000000001b */
[----:B------:R-:W2:Y:S01]  /*04f0*/  LDG.E R23, desc[UR4][R8.64+0x10] ;  /* 0x0000100408177981 */ /* 0x000ea2000c1e1900 */
[----:B----4-:R-:W-:-:S03]  /*0500*/  FFMA R24, R25, R24, R22 ;  /* 0x0000001819187223 */ /* 0x010fc60000000016 */
[----:B------:R-:W2:Y:S04]  /*0510*/  LDG.E R22, desc[UR4][R6.64+0x30] ;  /* 0x0000300406167981 */ /* 0x000ea8000c1e1900 */
[----:B------:R-:W4:Y:S01]  /*0520*/  LDG.E R25, desc[UR4][R8.64+0x1c] ;  /* 0x00001c0408197981 */ /* 0x000f22000c1e1900 */
[----:B---3--:R-:W-:-:S03]  /*0530*/  FFMA R27, R21, R16, R24 ;  /* 0x00000010151b7223 */ /* 0x008fc60000000018 */
[----:B------:R-:W3:Y:S04]  /*0540*/  LDG.E R21, desc[UR4][R8.64+0x18] ;  /* 0x0000180408157981 */ /* 0x000ee8000c1e1900 */
[----:B------:R-:W3:Y:S04]  /*0550*/  LDG.E R16, desc[UR4][R6.64+0x38] ;  /* 0x0000380406107981 */ /* 0x000ee8000c1e1900 */
[----:B------:R-:W4:Y:S01]  /*0560*/  LDG.E R24, desc[UR4][R6.64+0x3c] ;  /* 0x00003c0406187981 */ /* 0x000f22000c1e1900 */
[----:B------:R-:W-:-:S04]  /*0570*/  IADD3 R18, PT, PT, R18, 0x10, RZ ;  /* 0x0000001012127810 */ /* 0x000fc80007ffe0ff */
[----:B------:R-:W-:Y:S02]  /*0580*/  ISETP.NE.AND P1, PT, R18, RZ, PT ;  /* 0x000000ff1200720c */ /* 0x000fe40003f25270 */
[----:B------:R-:W-:Y:S01]  /*0590*/  IADD3 R17, PT, PT, R17, 0x10, RZ ;  /* 0x0000001011117810 */ /* 0x000fe20007ffe0ff */
[----:B--2---:R-:W-:-:S04]  /*05a0*/  FFMA R22, R22, R23, R27 ;  /* 0x0000001716167223 */ /* 0x004fc8000000001b */
[----:B-----5:R-:W-:Y:S01]  /*05b0*/  FFMA R29, R29, R26, R22 ;  /* 0x0000001a1d1d7223 */ /* 0x020fe20000000016 */
[----:B------:R-:W-:-:S03]  /*05c0*/  IADD3 R22, P2, PT, R8, 0x40, RZ ;  /* 0x0000004008167810 */ /* 0x000fc60007f5e0ff */
[----:B---3--:R-:W-:Y:S01]  /*05d0*/  FFMA R21, R16, R21, R29 ;  /* 0x0000001510157223 */ /* 0x008fe2000000001d */
[----:B------:R-:W-:-:S03]  /*05e0*/  IADD3.X R23, PT, PT, RZ, R9, RZ, P2, !PT ;  /* 0x00000009ff177210 */ /* 0x000fc600017fe4ff */
[----:B----4-:R-:W-:Y:S01]  /*05f0*/  FFMA R16, R24, R25, R21 ;  /* 0x0000001918107223 */ /* 0x010fe20000000015 */
[----:B------:R-:W-:Y:S06]  /*0600*/  @P1 BRA `(.L_x_3) ;  /* 0xfffffffc001c1947 */ /* 0x000fec000383ffff */
[----:B------:R-:W-:-:S07]  /*0610*/  MOV R17, R11 ;  /* 0x0000000b00117202 */ /* 0x000fce0000000f00 */
.L_x_2:
[----:B------:R-:W-:-:S13]  /*0620*/  ISETP.NE.AND P1, PT, R19, RZ, PT ;  /* 0x000000ff1300720c */ /* 0x000fda0003f25270 */
[----:B------:R-:W-:Y:S05]  /*0630*/  @!P1 BRA `(.L_x_4) ;  /* 0x0000000400149947 */ /* 0x000fea0003800000 */
[----:B------:R-:W-:Y:S02]  /*0640*/  IADD3 R6, PT, PT, R19, -0x1, RZ ;  /* 0xffffffff13067810 */ /* 0x000fe40007ffe0ff */
[----:B------:R-:W-:Y:S02]  /*0650*/  ISETP.NE.AND P2, PT, R20, RZ, PT ;  /* 0x000000ff1400720c */ /* 0x000fe40003f45270 */
[----:B------:R-:W-:-:S13]  /*0660*/  ISETP.GE.U32.AND P1, PT, R6, 0x7, PT ;  /* 0x000000070600780c */ /* 0x000fda0003f26070 */
[----:B------:R-:W-:Y:S05]  /*0670*/  @!P1 BRA `(.L_x_5) ;  /* 0x0000000000709947 */ /* 0x000fea0003800000 */
[----:B------:R-:W-:Y:S01]  /*0680*/  IADD3 R9, PT, PT, R14, R17, RZ ;  /* 0x000000110e097210 */ /* 0x000fe20007ffe0ff */
[----:B-----5:R-:W-:-:S04]  /*0690*/  IMAD.WIDE.U32 R6, R17, 0x4, R2 ;  /* 0x0000000411067825 */ /* 0x020fc800078e0002 */
[----:B------:R-:W-:Y:S01]  /*06a0*/  IMAD.WIDE R8, R9, 0x4, R4 ;  /* 0x0000000409087825 */ /* 0x000fe200078e0204 */
[----:B------:R-:W2:Y:S04]  /*06b0*/  LDG.E R18, desc[UR4][R6.64] ;  /* 0x0000000406127981 */ /* 0x000ea8000c1e1900 */
[----:B------:R-:W2:Y:S04]  /*06c0*/  LDG.E R21, desc[UR4][R8.64] ;  /* 0x0000000408157981 */ /* 0x000ea8000c1e1900 */
[----:B------:R-:W3:Y:S04]  /*06d0*/  LDG.E R22, desc[UR4][R6.64+0x4] ;  /* 0x0000040406167981 */ /* 0x000ee8000c1e1900 */
[----:B------:R-:W3:Y:S04]  /*06e0*/  LDG.E R23, desc[UR4][R8.64+0x4] ;  /* 0x0000040408177981 */ /* 0x000ee8000c1e1900 */
[----:B------:R-:W4:Y:S04]  /*06f0*/  LDG.E R24, desc[UR4][R6.64+0x8] ;  /* 0x0000080406187981 */ /* 0x000f28000c1e1900 */
[----:B------:R-:W4:Y:S04]  /*0700*/  LDG.E R25, desc[UR4][R8.64+0x8] ;  /* 0x0000080408197981 */ /* 0x000f28000c1e1900 */
[----:B------:R-:W4:Y:S04]  /*0710*/  LDG.E R27, desc[UR4][R6.64+0x10] ;  /* 0x00001004061b7981 */ /* 0x000f28000c1e1900 */
[----:B------:R-:W4:Y:S04]  /*0720*/  LDG.E R26, desc[UR4][R6.64+0x14] ;  /* 0x00001404061a7981 */ /* 0x000f28000c1e1900 */
[----:B------:R-:W4:Y:S01]  /*0730*/  LDG.E R28, desc[UR4][R6.64+0x1c] ;  /* 0x00001c04061c7981 */ /* 0x000f22000c1e1900 */
[----:B--2---:R-:W-:-:S03]  /*0740*/  FFMA R18, R21, R18, R16 ;  /* 0x0000001215127223 */ /* 0x004fc60000000010 */
[----:B------:R-:W2:Y:S04]  /*0750*/  LDG.E R21, desc[UR4][R6.64+0xc] ;  /* 0x00000c0406157981 */ /* 0x000ea8000c1e1900 */
[----:B------:R-:W2:Y:S01]  /*0760*/  LDG.E R16, desc[UR4][R8.64+0xc] ;  /* 0x00000c0408107981 */ /* 0x000ea2000c1e1900 */
[----:B---3--:R-:W-:-:S03]  /*0770*/  FFMA R18, R23, R22, R18 ;  /* 0x0000001617127223 */ /* 0x008fc60000000012 */
[----:B------:R-:W3:Y:S04]  /*0780*/  LDG.E R22, desc[UR4][R8.64+0x14] ;  /* 0x0000140408167981 */ /* 0x000ee8000c1e1900 */
[----:B------:R-:W3:Y:S01]  /*0790*/  LDG.E R23, desc[UR4][R8.64+0x1c] ;  /* 0x00001c0408177981 */ /* 0x000ee2000c1e1900 */
[----:B----4-:R-:W-:-:S03]  /*07a0*/  FFMA R29, R25, R24, R18 ;  /* 0x00000018191d7223 */ /* 0x010fc60000000012 */
[----:B------:R-:W4:Y:S04]  /*07b0*/  LDG.E R24, desc[UR4][R8.64+0x10] ;  /* 0x0000100408187981 */ /* 0x000f28000c1e1900 */
[----:B------:R-:W3:Y:S04]  /*07c0*/  LDG.E R18, desc[UR4][R8.64+0x18] ;  /* 0x0000180408127981 */ /* 0x000ee8000c1e1900 */
[----:B------:R-:W3:Y:S01]  /*07d0*/  LDG.E R25, desc[UR4][R6.64+0x18] ;  /* 0x0000180406197981 */ /* 0x000ee2000c1e1900 */
[----:B------:R-:W-:Y:S01]  /*07e0*/  IADD3 R17, PT, PT, R17, 0x8, RZ ;  /* 0x0000000811117810 */ /* 0x000fe20007ffe0ff */
[----:B--2---:R-:W-:-:S04]  /*07f0*/  FFMA R21, R16, R21, R29 ;  /* 0x0000001510157223 */ /* 0x004fc8000000001d */
[----:B----4-:R-:W-:-:S04]  /*0800*/  FFMA R21, R24, R27, R21 ;  /* 0x0000001b18157223 */ /* 0x010fc80000000015 */
[----:B---3--:R-:W-:-:S04]  /*0810*/  FFMA R21, R22, R26, R21 ;  /* 0x0000001a16157223 */ /* 0x008fc80000000015 */
[----:B------:R-:W-:-:S04]  /*0820*/  FFMA R18, R18, R25, R21 ;  /* 0x0000001912127223 */ /* 0x000fc80000000015 */
[----:B------:R-:W-:-:S07]  /*0830*/  FFMA R16, R23, R28, R18 ;  /* 0x0000001c17107223 */ /* 0x000fce0000000012 */
.L_x_5:
        /* <DEDUP_REMOVED lines=15> */
[----:B------:R-:W4:Y:S01]  /*0930*/  LDG.E R27, desc[UR4][R8.64+0xc] ;  /* 0x00000c04081b7981 */ /* 0x000f22000c1e1900 */
[----:B------:R-:W-:Y:S01]  /*0940*/  IADD3 R17, PT, PT, R17, 0x4, RZ ;  /* 0x0000000411117810 */ /* 0x000fe20007ffe0ff */
[----:B--2---:R-:W-:-:S04]  /*0950*/  FFMA R18, R21, R18, R16 ;  /* 0x0000001215127223 */ /* 0x004fc80000000010 */
[----:B---3--:R-:W-:-:S04]  /*0960*/  FFMA R18, R23, R22, R18 ;  /* 0x0000001617127223 */ /* 0x008fc80000000012 */
[----:B----4-:R-:W-:-:S04]  /*0970*/  FFMA R18, R25, R24, R18 ;  /* 0x0000001819127223 */ /* 0x010fc80000000012 */
[----:B------:R-:W-:-:S07]  /*0980*/  FFMA R16, R27, R26, R18 ;  /* 0x0000001a1b107223 */ /* 0x000fce0000000012 */
.L_x_6:
[----:B------:R-:W-:Y:S05]  /*0990*/  @!P2 BRA `(.L_x_4) ;  /* 0x00000000003ca947 */ /* 0x000fea0003800000 */
[----:B------:R-:W-:Y:S01]  /*09a0*/  IADD3 R7, PT, PT, R14, R17, RZ ;  /* 0x000000110e077210 */ /* 0x000fe20007ffe0ff */
[----:B-----5:R-:W-:-:S04]  /*09b0*/  IMAD.WIDE.U32 R2, R17, 0x4, R2 ;  /* 0x0000000411027825 */ /* 0x020fc800078e0002 */
[----:B------:R-:W-:Y:S01]  /*09c0*/  IMAD.WIDE R4, R7, 0x4, R4 ;  /* 0x0000000407047825 */ /* 0x000fe200078e0204 */
[----:B------:R-:W2:Y:S04]  /*09d0*/  LDG.E R6, desc[UR4][R2.64] ;  /* 0x0000000402067981 */ /* 0x000ea8000c1e1900 */
[----:B------:R-:W2:Y:S01]  /*09e0*/  LDG.E R7, desc[UR4][R4.64] ;  /* 0x0000000404077981 */ /* 0x000ea2000c1e1900 */
[----:B------:R-:W-:Y:S01]  /*09f0*/  ISETP.NE.AND P1, PT, R12, 0x1, PT ;  /* 0x000000010c00780c */ /* 0x000fe20003f25270 */
[----:B--2---:R-:W-:-:S12]  /*0a00*/  FFMA R16, R7, R6, R16 ;  /* 0x0000000607107223 */ /* 0x004fd80000000010 */
[----:B------:R-:W-:Y:S05]  /*0a10*/  @!P1 BRA `(.L_x_4) ;  /* 0x00000000001c9947 */ /* 0x000fea0003800000 */
[----:B------:R-:W-:Y:S01]  /*0a20*/  ISETP.NE.AND P1, PT, R12, 0x2, PT ;  /* 0x000000020c00780c */ /* 0x000fe20003f25270 */
[----:B------:R-:W2:Y:S04]  /*0a30*/  LDG.E R7, desc[UR4][R4.64+0x4] ;  /* 0x0000040404077981 */ /* 0x000ea8000c1e1900 */
[----:B------:R-:W2:Y:S08]  /*0a40*/  LDG.E R6, desc[UR4][R2.64+0x4] ;  /* 0x0000040402067981 */ /* 0x000eb0000c1e1900 */
[----:B------:R-:W3:Y:S04]  /*0a50*/  @P1 LDG.E R9, desc[UR4][R4.64+0x8] ;  /* 0x0000080404091981 */ /* 0x000ee8000c1e1900 */
[----:B------:R-:W3:Y:S01]  /*0a60*/  @P1 LDG.E R8, desc[UR4][R2.64+0x8] ;  /* 0x0000080402081981 */ /* 0x000ee2000c1e1900 */
[----:B--2---:R-:W-:-:S04]  /*0a70*/  FFMA R16, R7, R6, R16 ;  /* 0x0000000607107223 */ /* 0x004fc80000000010 */
[----:B---3--:R-:W-:-:S07]  /*0a80*/  @P1 FFMA R16, R9, R8, R16 ;  /* 0x0000000809101223 */ /* 0x008fce0000000010 */
.L_x_4:
[----:B------:R-:W-:Y:S05]  /*0a90*/  @P0 BRA `(.L_x_7) ;  /* 0xfffffff400b40947 */ /* 0x000fea000383ffff */
.L_x_1:
[----:B-----5:R-:W0:Y:S02]  /*0aa0*/  LDC.64 R2, c[0x0][0x388] ;  /* 0x0000e200ff027b82 */ /* 0x020e240000000a00 */
[----:B0-----:R-:W-:-:S06]  /*0ab0*/  IMAD.WIDE R2, R0, 0x8, R2 ;  /* 0x0000000800027825 */ /* 0x001fcc00078e0202 */
[----:B------:R-:W2:Y:S02]  /*0ac0*/  LDG.E.64 R2, desc[UR4][R2.64] ;  /* 0x0000000402027981 */ /* 0x000ea4000c1e1b00 */
[----:B--2---:R-:W-:-:S05]  /*0ad0*/  IMAD.WIDE.U32 R10, R10, 0x4, R2 ;  /* 0x000000040a0a7825 */ /* 0x004fca00078e0002 */
[----:B------:R-:W-:Y:S01]  /*0ae0*/  STG.E desc[UR4][R10.64], R16 ;  /* 0x000000100a007986 */ /* 0x000fe2000c101904 */
[----:B------:R-:W-:Y:S05]  /*0af0*/  EXIT ;  /* 0x000000000000794d */ /* 0x000fea0003800000 */
.L_x_8:
        /* <DEDUP_REMOVED lines=16> */
.L_x_70:


//--------------------- .text._Z4PoolPPfS0_iii    --------------------------
	.section	.text._Z4PoolPPfS0_iii,"ax",@progbits
	.align	128
        .global         _Z4PoolPPfS0_iii
        .type           _Z4PoolPPfS0_iii,@function
        .size           _Z4PoolPPfS0_iii,(.L_x_66 - _Z4PoolPPfS0_iii)
        .other          _Z4PoolPPfS0_iii,@"STO_CUDA_ENTRY STV_DEFAULT"
_Z4PoolPPfS0_iii:
.text._Z4PoolPPfS0_iii:
[----:B------:R-:W-:Y:S01]  /*0000*/  LDC R1, c[0x0][0x37c] ;  /* 0x0000df00ff017b82 */ /* 0x000fe20000000800 */
[----:B------:R-:W0:Y:S01]  /*0010*/  LDCU UR5, c[0x0][0x394] ;  /* 0x00007280ff0577ac */ /* 0x000e220008000800 */
[----:B------:R-:W1:Y:S06]  /*0020*/  S2R R5, SR_TID.X ;  /* 0x0000000000057919 */ /* 0x000e6c0000002100 */
[----:B------:R-:W1:Y:S01]  /*0030*/  S2UR UR4, SR_CTAID.X ;  /* 0x00000000000479c3 */ /* 0x000e620000002500 */
[----:B------:R-:W2:Y:S07]  /*0040*/  LDCU.64 UR6, c[0x0][0x358] ;  /* 0x00006b00ff0677ac */ /* 0x000eae0008000a00 */
[----:B------:R-:W1:Y:S01]  /*0050*/  LDC R0, c[0x0][0x360] ;  /* 0x0000d800ff007b82 */ /* 0x000e620000000800 */
[----:B0-----:R-:W-:-:S13]  /*0060*/  ISETP.NE.AND P0, PT, RZ, UR5, PT ;  /* 0x00000005ff007c0c */ /* 0x001fda000bf05270 */
[----:B------:R-:W0:Y:S01]  /*0070*/  @!P0 LDC R7, c[0x0][0x398] ;  /* 0x0000e600ff078b82 */ /* 0x000e220000000800 */
[----:B-1----:R-:W-:-:S07]  /*0080*/  IMAD R0, R0, UR4, R5 ;  /* 0x0000000400007c24 */ /* 0x002fce000f8e0205 */
[----:B------:R-:W1:Y:S01]  /*0090*/  @!P0 LDC.64 R2, c[0x0][0x380] ;  /* 0x0000e000ff028b82 */ /* 0x000e620000000a00 */
[----:B0-----:R-:W-:-:S04]  /*00a0*/  @!P0 IMAD R5, R0, R7, RZ ;  /* 0x0000000700058224 */ /* 0x001fc800078e02ff */
[----:B-1----:R-:W-:-:S06]  /*00b0*/  @!P0 IMAD.WIDE R2, R5, 0x8, R2 ;  /* 0x0000000805028825 */ /* 0x002fcc00078e0202 */
[----:B--2---:R-:W2:Y:S01]  /*00c0*/  @!P0 LDG.E.64 R2, desc[UR6][R2.64] ;  /* 0x0000000602028981 */ /* 0x004ea2000c1e1b00 */
[----:B------:R-:W0:Y:S01]  /*00d0*/  S2UR UR4, SR_CTAID.Y ;  /* 0x00000000000479c3 */ /* 0x000e220000002600 */
[----:B------:R-:W-:Y:S01]  /*00e0*/  IMAD.MOV.U32 R10, RZ, RZ, RZ ;  /* 0x000000ffff0a7224 */ /* 0x000fe200078e00ff */
[----:B------:R-:W0:Y:S06]  /*00f0*/  S2R R5, SR_TID.Y ;  /* 0x0000000000057919 */ /* 0x000e2c0000002200 */
[----:B------:R-:W0:Y:S02]  /*0100*/  LDC R26, c[0x0][0x364] ;  /* 0x0000d900ff1a7b82 */ /* 0x000e240000000800 */
[----:B0-----:R-:W-:Y:S01]  /*0110*/  IMAD R26, R26, UR4, R5 ;  /* 0x000000041a1a7c24 */ /* 0x001fe2000f8e0205 */
[----:B------:R-:W0:Y:S03]  /*0120*/  LDCU UR4, c[0x0][0x390] ;  /* 0x00007200ff0477ac */ /* 0x000e260008000800 */
[----:B------:R-:W-:-:S04]  /*0130*/  @!P0 IMAD R5, R26, R7, RZ ;  /* 0x000000071a058224 */ /* 0x000fc800078e02ff */
[----:B--2---:R-:W-:-:S05]  /*0140*/  @!P0 IMAD.WIDE R4, R5, 0x4, R2 ;  /* 0x0000000405048825 */ /* 0x004fca00078e0202 */
[----:B------:R1:W5:Y:S01]  /*0150*/  @!P0 LD.E R10, desc[UR6][R4.64] ;  /* 0x00000006040a8980 */ /* 0x000362000c101900 */
[----:B0-----:R-:W-:-:S05]  /*0160*/  IMAD.U32 R8, RZ, RZ, UR4 ;  /* 0x00000004ff087e24 */ /* 0x001fca000f8e00ff */
[----:B------:R-:W-:-:S13]  /*0170*/  ISETP.GE.AND P1, PT, R8, 0x1, PT ;  /* 0x000000010800780c */ /* 0x000fda0003f26270 */
[----:B-1----:R-:W-:Y:S05]  /*0180*/  @!P1 BRA `(.L_x_9) ;  /* 0x0000000c00709947 */ /* 0x002fea0003800000 */
[----:B------:R-:W0:Y:S01]  /*0190*/  LDCU UR4, c[0x0][0x398] ;  /* 0x00007300ff0477ac */ /* 0x000e220008000800 */
[----:B------:R-:W-:Y:S01]  /*01a0*/  UISETP.NE.AND UP0, UPT, UR5, 0x1, UPT ;  /* 0x000000010500788c */ /* 0x000fe2000bf05270 */
[----:B0-----:R-:W-:-:S08]  /*01b0*/  IMAD R9, R26, UR4, RZ ;  /* 0x000000041a097c24 */ /* 0x001fd0000f8e02ff */
[----:B------:R-:W-:Y:S05]  /*01c0*/  BRA.U !UP0, `(.L_x_10) ;  /* 0x0000000508a07547 */ /* 0x000fea000b800000 */
[----:B------:R-:W-:Y:S05]  /*01d0*/  @P0 BRA `(.L_x_9) ;  /* 0x0000000c005c0947 */ /* 0x000fea0003800000 */
[C---:B------:R-:W-:Y:S01]  /*01e0*/  LOP3.LUT R20, R8.reuse, 0xf, RZ, 0xc0, !PT ;  /* 0x0000000f08147812 */ /* 0x040fe200078ec0ff */
[----:B------:R-:W-:Y:S01]  /*01f0*/  UMOV UR4, URZ ;  /* 0x000000ff00047c82 */ /* 0x000fe20008000000 */
[C---:B------:R-:W-:Y:S02]  /*0200*/  LOP3.LUT R22, R8.reuse, 0x7, RZ, 0xc0, !PT ;  /* 0x0000000708167812 */ /* 0x040fe400078ec0ff */
[----:B------:R-:W-:Y:S01]  /*0210*/  LOP3.LUT R11, R8, 0x7ffffff0, RZ, 0xc0, !PT ;  /* 0x7ffffff0080b7812 */ /* 0x000fe200078ec0ff */
[----:B------:R-:W-:Y:S01]  /*0220*/  VIADD R2, R20, 0xffffffff ;  /* 0xffffffff14027836 */ /* 0x000fe20000000000 */
[----:B------:R-:W-:Y:S01]  /*0230*/  LOP3.LUT R12, R8, 0x3, RZ, 0xc0, !PT ;  /* 0x00000003080c7812 */ /* 0x000fe200078ec0ff */
[----:B------:R-:W-:Y:S02]  /*0240*/  VIADD R3, R22, 0xffffffff ;  /* 0xffffffff16037836 */ /* 0x000fe40000000000 */
[----:B------:R-:W-:Y:S01]  /*0250*/  IMAD.MOV R13, RZ, RZ, -R11 ;  /* 0x000000ffff0d7224 */ /* 0x000fe200078e0a0b */
[----:B------:R-:W-:-:S02]  /*0260*/  ISETP.GE.U32.AND P0, PT, R2, 0x7, PT ;  /* 0x000000070200780c */ /* 0x000fc40003f06070 */
[----:B------:R-:W-:-:S13]  /*0270*/  ISETP.GE.U32.AND P1, PT, R3, 0x3, PT ;  /* 0x000000030300780c */ /* 0x000fda0003f26070 */
.L_x_16:
[----:B------:R-:W0:Y:S01]  /*0280*/  LDC R8, c[0x0][0x390] ;  /* 0x0000e400ff087b82 */ /* 0x000e220000000800 */
[----:B------:R-:W-:-:S07]  /*0290*/  HFMA2 R6, -RZ, RZ, 0, 0 ;  /* 0x00000000ff067431 */ /* 0x000fce00000001ff */
[----:B------:R-:W1:Y:S08]  /*02a0*/  LDC R5, c[0x0][0x398] ;  /* 0x0000e600ff057b82 */ /* 0x000e700000000800 */
[----:B------:R-:W2:Y:S01]  /*02b0*/  LDC.64 R2, c[0x0][0x380] ;  /* 0x0000e000ff027b82 */ /* 0x000ea20000000a00 */
[----:B0-----:R-:W-:Y:S01]  /*02c0*/  ISETP.GE.U32.AND P2, PT, R8, 0x10, PT ;  /* 0x000000100800780c */ /* 0x001fe20003f46070 */
[----:B-1----:R-:W-:-:S04]  /*02d0*/  IMAD R5, R0, R5, UR4 ;  /* 0x0000000400057e24 */ /* 0x002fc8000f8e0205 */
[----:B--2---:R-:W-:-:S08]  /*02e0*/  IMAD.WIDE R2, R5, 0x8, R2 ;  /* 0x0000000805027825 */ /* 0x004fd000078e0202 */
[----:B------:R-:W-:Y:S05]  /*02f0*/  @!P2 BRA `(.L_x_11) ;  /* 0x00000000008ca947 */ /* 0x000fea0003800000 */
[----:B------:R-:W2:Y:S01]  /*0300*/  LDG.E.64 R4, desc[UR6][R2.64] ;  /* 0x0000000602047981 */ /* 0x000ea2000c1e1b00 */
[----:B------:R-:W-:Y:S02]  /*0310*/  IMAD.MOV.U32 R15, RZ, RZ, R9 ;  /* 0x000000ffff0f7224 */ /* 0x000fe400078e0009 */
[----:B------:R-:W-:Y:S01]  /*0320*/  IMAD.MOV.U32 R14, RZ, RZ, R13 ;  /* 0x000000ffff0e7224 */ /* 0x000fe200078e000d */
[----:B--2---:R-:W-:-:S05]  /*0330*/  IADD3 R4, P2, PT, R4, 0x20, RZ ;  /* 0x0000002004047810 */ /* 0x004fca0007f5e0ff */
[----:B------:R-:W-:-:S08]  /*0340*/  IMAD.X R5, RZ, RZ, R5, P2 ;  /* 0x000000ffff057224 */ /* 0x000fd000010e0605 */
.L_x_12:
[----:B------:R-:W-:-:S05]  /*0350*/  IMAD.WIDE R6, R15, 0x4, R4 ;  /* 0x000000040f067825 */ /* 0x000fca00078e0204 */
[----:B------:R-:W2:Y:S04]  /*0360*/  LD.E R21, desc[UR6][R6.64+-0x20] ;  /* 0xffffe00606157980 */ /* 0x000ea8000c101900 */
[----:B------:R-:W2:Y:S04]  /*0370*/  LD.E R23, desc[UR6][R6.64+-0x1c] ;  /* 0xffffe40606177980 */ /* 0x000ea8000c101900 */
[----:B------:R-:W3:Y:S04]  /*0380*/  LD.E R24, desc[UR6][R6.64+-0x18] ;  /* 0xffffe80606187980 */ /* 0x000ee8000c101900 */
[----:B------:R-:W3:Y:S04]  /*0390*/  LD.E R25, desc[UR6][R6.64+-0x14] ;  /* 0xffffec0606197980 */ /* 0x000ee8000c101900 */
[----:B------:R-:W4:Y:S04]  /*03a0*/  LD.E R19, desc[UR6][R6.64+-0x10] ;  /* 0xfffff00606137980 */ /* 0x000f28000c101900 */
[----:B------:R-:W4:Y:S04]  /*03b0*/  LD.E R18, desc[UR6][R6.64+-0xc] ;  /* 0xfffff40606127980 */ /* 0x000f28000c101900 */
[----:B------:R-:W4:Y:S04]  /*03c0*/  LD.E R16, desc[UR6][R6.64+-0x8] ;  /* 0xfffff80606107980 */ /* 0x000f28000c101900 */
[----:B------:R-:W4:Y:S01]  /*03d0*/  LD.E R17, desc[UR6][R6.64+-0x4] ;  /* 0xfffffc0606117980 */ /* 0x000f22000c101900 */
[----:B--2--5:R-:W-:-:S03]  /*03e0*/  FMNMX3 R21, R10, R21, R23, !PT ;  /* 0x000000150a157276 */ /* 0x024fc60007800017 */
[----:B------:R-:W2:Y:S04]  /*03f0*/  LD.E R10, desc[UR6][R6.64+0x4] ;  /* 0x00000406060a7980 */ /* 0x000ea8000c101900 */
[----:B------:R-:W2:Y:S01]  /*0400*/  LD.E R23, desc[UR6][R6.64+0x14] ;  /* 0x0000140606177980 */ /* 0x000ea2000c101900 */
[----:B---3--:R-:W-:-:S03]  /*0410*/  FMNMX3 R24, R21, R24, R25, !PT ;  /* 0x0000001815187276 */ /* 0x008fc60007800019 */
[----:B------:R-:W2:Y:S04]  /*0420*/  LD.E R21, desc[UR6][R6.64] ;  /* 0x0000000606157980 */ /* 0x000ea8000c101900 */
[----:B------:R-:W3:Y:S01]  /*0430*/  LD.E R25, desc[UR6][R6.64+0x18] ;  /* 0x0000180606197980 */ /* 0x000ee2000c101900 */
[----:B----4-:R-:W-:-:S03]  /*0440*/  FMNMX3 R24, R24, R19, R18, !PT ;  /* 0x0000001318187276 */ /* 0x010fc60007800012 */
[----:B------:R-:W4:Y:S04]  /*0450*/  LD.E R19, desc[UR6][R6.64+0x8] ;  /* 0x0000080606137980 */ /* 0x000f28000c101900 */
[----:B------:R-:W4:Y:S01]  /*0460*/  LD.E R18, desc[UR6][R6.64+0xc] ;  /* 0x00000c0606127980 */ /* 0x000f22000c101900 */
[----:B------:R-:W-:-:S03]  /*0470*/  FMNMX3 R16, R24, R16, R17, !PT ;  /* 0x0000001018107276 */ /* 0x000fc60007800011 */
[----:B------:R-:W3:Y:S04]  /*0480*/  LD.E R17, desc[UR6][R6.64+0x10] ;  /* 0x0000100606117980 */ /* 0x000ee8000c101900 */
[----:B------:R-:W3:Y:S01]  /*0490*/  LD.E R24, desc[UR6][R6.64+0x1c] ;  /* 0x00001c0606187980 */ /* 0x000ee2000c101900 */
[----:B------:R-:W-:-:S05]  /*04a0*/  VIADD R14, R14, 0x10 ;  /* 0x000000100e0e7836 */ /* 0x000fca0000000000 */
[----:B------:R-:W-:Y:S01]  /*04b0*/  ISETP.NE.AND P2, PT, R14, RZ, PT ;  /* 0x000000ff0e00720c */ /* 0x000fe20003f45270 */
[----:B------:R-:W-:Y:S01]  /*04c0*/  VIADD R15, R15, 0x10 ;  /* 0x000000100f0f7836 */ /* 0x000fe20000000000 */
[----:B--2---:R-:W-:-:S04]  /*04d0*/  FMNMX3 R10, R16, R21, R10, !PT ;  /* 0x00000015100a7276 */ /* 0x004fc8000780000a */
[----:B----4-:R-:W-:-:S04]  /*04e0*/  FMNMX3 R10, R10, R19, R18, !PT ;  /* 0x000000130a0a7276 */ /* 0x010fc80007800012 */
[----:B---3--:R-:W-:-:S04]  /*04f0*/  FMNMX3 R10, R10, R17, R23, !PT ;  /* 0x000000110a0a7276 */ /* 0x008fc80007800017 */
[----:B------:R-:W-:Y:S01]  /*0500*/  FMNMX3 R10, R10, R25, R24, !PT ;  /* 0x000000190a0a7276 */ /* 0x000fe20007800018 */
[----:B------:R-:W-:Y:S06]  /*0510*/  @P2 BRA `(.L_x_12) ;  /* 0xfffffffc008c2947 */ /* 0x000fec000383ffff */
[----:B------:R-:W-:-:S07]  /*0520*/  MOV R6, R11 ;  /* 0x0000000b00067202 */ /* 0x000fce0000000f00 */
.L_x_11:
[----:B------:R-:W-:-:S13]  /*0530*/  ISETP.NE.AND P2, PT, R20, RZ, PT ;  /* 0x000000ff1400720c */ /* 0x000fda0003f45270 */
[----:B------:R-:W-:Y:S05]  /*0540*/  @!P2 BRA `(.L_x_13) ;  /* 0x0000000000b0a947 */ /* 0x000fea0003800000 */
[----:B------:R-:W-:Y:S01]  /*0550*/  ISETP.NE.AND P2, PT, R22, RZ, PT ;  /* 0x000000ff1600720c */ /* 0x000fe20003f45270 */
[----:B------:R-:W-:-:S12]  /*0560*/  @!P0 BRA `(.L_x_14) ;  /* 0x0000000000408947 */ /* 0x000fd80003800000 */
[----:B------:R-:W2:Y:S01]  /*0570*/  LDG.E.64 R4, desc[UR6][R2.64] ;  /* 0x0000000602047981 */ /* 0x000ea2000c1e1b00 */
[----:B------:R-:W-:-:S04]  /*0580*/  IMAD.IADD R7, R9, 0x1, R6 ;  /* 0x0000000109077824 */ /* 0x000fc800078e0206 */
[----:B--2---:R-:W-:-:S05]  /*0590*/  IMAD.WIDE R4, R7, 0x4, R4 ;  /* 0x0000000407047825 */ /* 0x004fca00078e0204 */
        /* <DEDUP_REMOVED lines=8> */
[----:B------:R-:W-:Y:S01]  /*0620*/  VIADD R6, R6, 0x8 ;  /* 0x0000000806067836 */ /* 0x000fe20000000000 */
[----:B--2--5:R-:W-:-:S04]  /*0630*/  FMNMX3 R7, R10, R7, R14, !PT ;  /* 0x000000070a077276 */ /* 0x024fc8000780000e */
[----:B---3--:R-:W-:-:S04]  /*0640*/  FMNMX3 R7, R7, R16, R15, !PT ;  /* 0x0000001007077276 */ /* 0x008fc8000780000f */
[----:B----4-:R-:W-:-:S04]  /*0650*/  FMNMX3 R7, R7, R18, R17, !PT ;  /* 0x0000001207077276 */ /* 0x010fc80007800011 */
[----:B------:R-:W-:-:S07]  /*0660*/  FMNMX3 R10, R7, R24, R19, !PT ;  /* 0x00000018070a7276 */ /* 0x000fce0007800013 */
.L_x_14:
        /* <DEDUP_REMOVED lines=9> */
[----:B------:R-:W3:Y:S01]  /*0700*/  LD.E R15, desc[UR6][R4.64+0xc] ;  /* 0x00000c06040f7980 */ /* 0x000ee2000c101900 */
[----:B------:R-:W-:Y:S01]  /*0710*/  VIADD R6, R6, 0x4 ;  /* 0x0000000406067836 */ /* 0x000fe20000000000 */
[----:B--2--5:R-:W-:-:S04]  /*0720*/  FMNMX3 R7, R10, R7, R14, !PT ;  /* 0x000000070a077276 */ /* 0x024fc8000780000e */
[----:B---3--:R-:W-:-:S07]  /*0730*/  FMNMX3 R10, R7, R16, R15, !PT ;  /* 0x00000010070a7276 */ /* 0x008fce000780000f */
.L_x_15:
[----:B------:R-:W-:Y:S05]  /*0740*/  @!P2 BRA `(.L_x_13) ;  /* 0x000000000030a947 */ /* 0x000fea0003800000 */
[----:B------:R-:W2:Y:S01]  /*0750*/  LDG.E.64 R4, desc[UR6][R2.64] ;  /* 0x0000000602047981 */ /* 0x000ea2000c1e1b00 */
[----:B------:R-:W-:Y:S01]  /*0760*/  IMAD.IADD R7, R9, 0x1, R6 ;  /* 0x0000000109077824 */ /* 0x000fe200078e0206 */
[----:B------:R-:W-:-:S03]  /*0770*/  ISETP.NE.AND P2, PT, R12, 0x1, PT ;  /* 0x000000010c00780c */ /* 0x000fc60003f45270 */
[----:B--2---:R-:W-:-:S05]  /*0780*/  IMAD.WIDE R4, R7, 0x4, R4 ;  /* 0x0000000407047825 */ /* 0x004fca00078e0204 */
[----:B------:R-:W2:Y:S02]  /*0790*/  LD.E R7, desc[UR6][R4.64] ;  /* 0x0000000604077980 */ /* 0x000ea4000c101900 */
[----:B--2--5:R-:W-:-:S03]  /*07a0*/  FMNMX R10, R10, R7, !PT ;  /* 0x000000070a0a7209 */ /* 0x024fc60007800000 */
[----:B------:R-:W-:Y:S05]  /*07b0*/  @!P2 BRA `(.L_x_13) ;  /* 0x000000000014a947 */ /* 0x000fea0003800000 */
[----:B------:R-:W-:Y:S01]  /*07c0*/  ISETP.NE.AND P2, PT, R12, 0x2, PT ;  /* 0x000000020c00780c */ /* 0x000fe20003f45270 */
[----:B------:R-:W2:-:S12]  /*07d0*/  LD.E R3, desc[UR6][R4.64+0x4] ;  /* 0x0000040604037980 */ /* 0x000e98000c101900 */
[----:B------:R-:W3:Y:S01]  /*07e0*/  @P2 LD.E R7, desc[UR6][R4.64+0x8] ;  /* 0x0000080604072980 */ /* 0x000ee2000c101900 */
[----:B--2---:R-:W-:-:S04]  /*07f0*/  FMNMX R10, R10, R3, !PT ;  /* 0x000000030a0a7209 */ /* 0x004fc80007800000 */
[----:B---3--:R-:W-:-:S07]  /*0800*/  @P2 FMNMX R10, R10, R7, !PT ;  /* 0x000000070a0a2209 */ /* 0x008fce0007800000 */
.L_x_13:
[----:B------:R-:W-:-:S06]  /*0810*/  UIADD3 UR4, UPT, UPT, UR4, 0x1, URZ ;  /* 0x0000000104047890 */ /* 0x000fcc000fffe0ff */
[----:B------:R-:W-:-:S13]  /*0820*/  ISETP.NE.AND P2, PT, R8, UR4, PT ;  /* 0x0000000408007c0c */ /* 0x000fda000bf45270 */
[----:B------:R-:W-:Y:S05]  /*0830*/  @!P2 BRA `(.L_x_9) ;  /* 0x0000000400c4a947 */ /* 0x000fea0003800000 */
[----:B------:R-:W-:Y:S05]  /*0840*/  BRA `(.L_x_16) ;  /* 0xfffffff8008c7947 */ /* 0x000fea000383ffff */
.L_x_10:
[C---:B------:R-:W-:Y:S01]  /*0850*/  LOP3.LUT R25, R8.reuse, 0x7, RZ, 0xc0, !PT ;  /* 0x0000000708197812 */ /* 0x040fe200078ec0ff */
[----:B------:R-:W-:Y:S01]  /*0860*/  UMOV UR4, URZ ;  /* 0x000000ff00047c82 */ /* 0x000fe20008000000 */
[C---:B------:R-:W-:Y:S02]  /*0870*/  LOP3.LUT R24, R8.reuse, 0xf, RZ, 0xc0, !PT ;  /* 0x0000000f08187812 */ /* 0x040fe400078ec0ff */
[----:B------:R-:W-:Y:S01]  /*0880*/  LOP3.LUT R11, R8, 0x7ffffff0, RZ, 0xc0, !PT ;  /* 0x7ffffff0080b7812 */ /* 0x000fe200078ec0ff */
[----:B------:R-:W-:Y:S01]  /*0890*/  VIADD R3, R25, 0xffffffff ;  /* 0xffffffff19037836 */ /* 0x000fe20000000000 */
[----:B------:R-:W-:Y:S02]  /*08a0*/  IADD3 R2, PT, PT, R24, -0x1, RZ ;  /* 0xffffffff18027810 */ /* 0x000fe40007ffe0ff */
[----:B------:R-:W-:Y:S02]  /*08b0*/  LOP3.LUT R12, R8, 0x3, RZ, 0xc0, !PT ;  /* 0x00000003080c7812 */ /* 0x000fe400078ec0ff */
[----:B------:R-:W-:-:S02]  /*08c0*/  ISETP.GE.U32.AND P1, PT, R2, 0x7, PT ;  /* 0x000000070200780c */ /* 0x000fc40003f26070 */
[----:B------:R-:W-:-:S13]  /*08d0*/  ISETP.GE.U32.AND P2, PT, R3, 0x3, PT ;  /* 0x000000030300780c */ /* 0x000fda0003f46070 */
.L_x_22:
[----:B0-----:R-:W0:Y:S01]  /*08e0*/  LDC R8, c[0x0][0x390] ;  /* 0x0000e400ff087b82 */ /* 0x001e220000000800 */
[----:B------:R-:W-:-:S07]  /*08f0*/  IMAD.MOV.U32 R6, RZ, RZ, RZ ;  /* 0x000000ffff067224 */ /* 0x000fce00078e00ff */
[----:B------:R-:W1:Y:S08]  /*0900*/  LDC R3, c[0x0][0x398] ;  /* 0x0000e600ff037b82 */ /* 0x000e700000000800 */
[----:B------:R-:W2:Y:S01]  /*0910*/  LDC.64 R4, c[0x0][0x380] ;  /* 0x0000e000ff047b82 */ /* 0x000ea20000000a00 */
[----:B0-----:R-:W-:Y:S01]  /*0920*/  ISETP.GE.U32.AND P3, PT, R8, 0x10, PT ;  /* 0x000000100800780c */ /* 0x001fe20003f66070 */
[----:B-1----:R-:W-:Y:S01]  /*0930*/  IMAD R3, R0, R3, UR4 ;  /* 0x0000000400037e24 */ /* 0x002fe2000f8e0203 */
[----:B------:R-:W-:-:S06]  /*0940*/  UIADD3 UR4, UPT, UPT, UR4, 0x1, URZ ;  /* 0x0000000104047890 */ /* 0x000fcc000fffe0ff */
[----:B------:R-:W-:Y:S01]  /*0950*/  ISETP.NE.AND P0, PT, R8, UR4, PT ;  /* 0x0000000408007c0c */ /* 0x000fe2000bf05270 */
[----:B--2---:R-:W-:-:S04]  /*0960*/  IMAD.WIDE R4, R3, 0x8, R4 ;  /* 0x0000000803047825 */ /* 0x004fc800078e0204 */
[----:B------:R-:W-:Y:S08]  /*0970*/  @!P3 BRA `(.L_x_17) ;  /* 0x0000000000a0b947 */ /* 0x000ff00003800000 */
[----:B------:R0:W5:Y:S01]  /*0980*/  LDG.E.64 R2, desc[UR6][R4.64] ;  /* 0x0000000604027981 */ /* 0x000162000c1e1b00 */
[----:B------:R-:W-:-:S05]  /*0990*/  UMOV UR5, URZ ;  /* 0x000000ff00057c82 */ /* 0x000fca0008000000 */
.L_x_18:
[----:B------:R-:W-:-:S04]  /*09a0*/  VIADD R7, R9, UR5 ;  /* 0x0000000509077c36 */ /* 0x000fc80008000000 */
[----:B-----5:R-:W-:-:S05]  /*09b0*/  IMAD.WIDE R6, R7, 0x4, R2 ;  /* 0x0000000407067825 */ /* 0x020fca00078e0202 */
[----:B------:R-:W2:Y:S04]  /*09c0*/  LD.E R23, desc[UR6][R6.64] ;  /* 0x0000000606177980 */ /* 0x000ea8000c101900 */
[----:B------:R-:W3:Y:S04]  /*09d0*/  LD.E R22, desc[UR6][R6.64+0x4] ;  /* 0x0000040606167980 */ /* 0x000ee8000c101900 */
[----:B------:R-:W4:Y:S04]  /*09e0*/  LD.E R21, desc[UR6][R6.64+0x8] ;  /* 0x0000080606157980 */ /* 0x000f28000c101900 */
[----:B------:R-:W4:Y:S04]  /*09f0*/  LD.E R20, desc[UR6][R6.64+0xc] ;  /* 0x00000c0606147980 */ /* 0x000f28000c101900 */
[----:B------:R-:W4:Y:S04]  /*0a00*/  LD.E R13, desc[UR6][R6.64+0x10] ;  /* 0x00001006060d7980 */ /* 0x000f28000c101900 */
[----:B------:R-:W4:Y:S04]  /*0a10*/  LD.E R14, desc[UR6][R6.64+0x14] ;  /* 0x00001406060e7980 */ /* 0x000f28000c101900 */
[----:B------:R-:W4:Y:S04]  /*0a20*/  LD.E R15, desc[UR6][R6.64+0x18] ;  /* 0x00001806060f7980 */ /* 0x000f28000c101900 */
[----:B------:R-:W4:Y:S04]  /*0a30*/  LD.E R16, desc[UR6][R6.64+0x1c] ;  /* 0x00001c0606107980 */ /* 0x000f28000c101900 */
[----:B------:R-:W4:Y:S04]  /*0a40*/  LD.E R17, desc[UR6][R6.64+0x20] ;  /* 0x0000200606117980 */ /* 0x000f28000c101900 */
[----:B------:R-:W4:Y:S04]  /*0a50*/  LD.E R18, desc[UR6][R6.64+0x24] ;  /* 0x0000240606127980 */ /* 0x000f28000c101900 */
[----:B------:R-:W4:Y:S01]  /*0a60*/  LD.E R19, desc[UR6][R6.64+0x28] ;  /* 0x0000280606137980 */ /* 0x000f22000c101900 */
[----:B--2---:R-:W-:-:S03]  /*0a70*/  FADD R23, R23, R10 ;  /* 0x0000000a17177221 */ /* 0x004fc60000000000 */
[----:B------:R-:W2:Y:S01]  /*0a80*/  LD.E R10, desc[UR6][R6.64+0x2c] ;  /* 0x00002c06060a7980 */ /* 0x000ea2000c101900 */
[----:B---3--:R-:W-:-:S03]  /*0a90*/  FADD R28, R23, R22 ;  /* 0x00000016171c7221 */ /* 0x008fc60000000000 */
[----:B------:R-:W3:Y:S01]  /*0aa0*/  LD.E R22, desc[UR6][R6.64+0x30] ;  /* 0x0000300606167980 */ /* 0x000ee2000c101900 */
[----:B----4-:R-:W-:-:S03]  /*0ab0*/  FADD R23, R28, R21 ;  /* 0x000000151c177221 */ /* 0x010fc60000000000 */
[----:B------:R-:W4:Y:S01]  /*0ac0*/  LD.E R21, desc[UR6][R6.64+0x34] ;  /* 0x0000340606157980 */ /* 0x000f22000c101900 */
[----:B------:R-:W-:-:S03]  /*0ad0*/  FADD R28, R23, R20 ;  /* 0x00000014171c7221 */ /* 0x000fc60000000000 */
[----:B------:R-:W4:Y:S04]  /*0ae0*/  LD.E R20, desc[UR6][R6.64+0x38] ;  /* 0x0000380606147980 */ /* 0x000f28000c101900 */
[----:B------:R-:W4:Y:S01]  /*0af0*/  LD.E R23, desc[UR6][R6.64+0x3c] ;  /* 0x00003c0606177980 */ /* 0x000f22000c101900 */
[----:B------:R-:W-:Y:S01]  /*0b00*/  FADD R13, R28, R13 ;  /* 0x0000000d1c0d7221 */ /* 0x000fe20000000000 */
[----:B------:R-:W-:-:S03]  /*0b10*/  UIADD3 UR5, UPT, UPT, UR5, 0x10, URZ ;  /* 0x0000001005057890 */ /* 0x000fc6000fffe0ff */
[----:B------:R-:W-:-:S03]  /*0b20*/  FADD R14, R13, R14 ;  /* 0x0000000e0d0e7221 */ /* 0x000fc60000000000 */
[----:B------:R-:W-:Y:S01]  /*0b30*/  ISETP.NE.AND P3, PT, R11, UR5, PT ;  /* 0x000000050b007c0c */ /* 0x000fe2000bf65270 */
[----:B------:R-:W-:-:S04]  /*0b40*/  FADD R15, R14, R15 ;  /* 0x0000000f0e0f7221 */ /* 0x000fc80000000000 */
[----:B------:R-:W-:-:S04]  /*0b50*/  FADD R16, R15, R16 ;  /* 0x000000100f107221 */ /* 0x000fc80000000000 */
[----:B------:R-:W-:-:S04]  /*0b60*/  FADD R17, R16, R17 ;  /* 0x0000001110117221 */ /* 0x000fc80000000000 */
[----:B------:R-:W-:-:S04]  /*0b70*/  FADD R18, R17, R18 ;  /* 0x0000001211127221 */ /* 0x000fc80000000000 */
[----:B------:R-:W-:-:S04]  /*0b80*/  FADD R19, R18, R19 ;  /* 0x0000001312137221 */ /* 0x000fc80000000000 */
[----:B--2---:R-:W-:-:S04]  /*0b90*/  FADD R19, R19, R10 ;  /* 0x0000000a13137221 */ /* 0x004fc80000000000 */
[----:B---3--:R-:W-:-:S04]  /*0ba0*/  FADD R22, R19, R22 ;  /* 0x0000001613167221 */ /* 0x008fc80000000000 */
[----:B----4-:R-:W-:-:S04]  /*0bb0*/  FADD R21, R22, R21 ;  /* 0x0000001516157221 */ /* 0x010fc80000000000 */
[----:B------:R-:W-:-:S04]  /*0bc0*/  FADD R20, R21, R20 ;  /* 0x0000001415147221 */ /* 0x000fc80000000000 */
[----:B------:R-:W-:Y:S01]  /*0bd0*/  FADD R10, R20, R23 ;  /* 0x00000017140a7221 */ /* 0x000fe20000000000 */
[----:B------:R-:W-:Y:S06]  /*0be0*/  @P3 BRA `(.L_x_18) ;  /* 0xfffffffc006c3947 */ /* 0x000fec000383ffff */
[----:B------:R-:W-:-:S07]  /*0bf0*/  IMAD.MOV.U32 R6, RZ, RZ, R11 ;  /* 0x000000ffff067224 */ /* 0x000fce00078e000b */
.L_x_17:
        /* <DEDUP_REMOVED lines=8> */
[----:B------:R-:W3:Y:S04]  /*0c80*/  LD.E R14, desc[UR6][R2.64+0x4] ;  /* 0x00000406020e7980 */ /* 0x000ee8000c101900 */
[----:B------:R-:W4:Y:S04]  /*0c90*/  LD.E R16, desc[UR6][R2.64+0x8] ;  /* 0x0000080602107980 */ /* 0x000f28000c101900 */
[----:B------:R-:W4:Y:S04]  /*0ca0*/  LD.E R18, desc[UR6][R2.64+0xc] ;  /* 0x00000c0602127980 */ /* 0x000f28000c101900 */
[----:B------:R-:W4:Y:S04]  /*0cb0*/  LD.E R20, desc[UR6][R2.64+0x10] ;  /* 0x0000100602147980 */ /* 0x000f28000c101900 */
[----:B------:R-:W4:Y:S04]  /*0cc0*/  LD.E R22, desc[UR6][R2.64+0x14] ;  /* 0x0000140602167980 */ /* 0x000f28000c101900 */
[----:B------:R-:W4:Y:S04]  /*0cd0*/  LD.E R28, desc[UR6][R2.64+0x18] ;  /* 0x00001806021c7980 */ /* 0x000f28000c101900 */
[----:B------:R-:W4:Y:S01]  /*0ce0*/  LD.E R13, desc[UR6][R2.64+0x1c] ;  /* 0x00001c06020d7980 */ /* 0x000f22000c101900 */
[----:B------:R-:W-:Y:S01]  /*0cf0*/  IADD3 R6, PT, PT, R6, 0x8, RZ ;  /* 0x0000000806067810 */ /* 0x000fe20007ffe0ff */
[----:B--2--5:R-:W-:-:S04]  /*0d00*/  FADD R7, R10, R7 ;  /* 0x000000070a077221 */ /* 0x024fc80000000000 */
[----:B---3--:R-:W-:-:S04]  /*0d10*/  FADD R7, R7, R14 ;  /* 0x0000000e07077221 */ /* 0x008fc80000000000 */
[----:B----4-:R-:W-:-:S04]  /*0d20*/  FADD R7, R7, R16 ;  /* 0x0000001007077221 */ /* 0x010fc80000000000 */
[----:B------:R-:W-:-:S04]  /*0d30*/  FADD R7, R7, R18 ;  /* 0x0000001207077221 */ /* 0x000fc80000000000 */
[----:B------:R-:W-:-:S04]  /*0d40*/  FADD R7, R7, R20 ;  /* 0x0000001407077221 */ /* 0x000fc80000000000 */
[----:B------:R-:W-:-:S04]  /*0d50*/  FADD R7, R7, R22 ;  /* 0x0000001607077221 */ /* 0x000fc80000000000 */
[----:B------:R-:W-:-:S04]  /*0d60*/  FADD R7, R7, R28 ;  /* 0x0000001c07077221 */ /* 0x000fc80000000000 */
[----:B------:R-:W-:-:S07]  /*0d70*/  FADD R10, R7, R13 ;  /* 0x0000000d070a7221 */ /* 0x000fce0000000000 */
.L_x_20:
        /* <DEDUP_REMOVED lines=9> */
[----:B------:R-:W4:Y:S01]  /*0e10*/  LD.E R18, desc[UR6][R2.64+0xc] ;  /* 0x00000c0602127980 */ /* 0x000f22000c101900 */
[----:B------:R-:W-:-:S02]  /*0e20*/  VIADD R6, R6, 0x4 ;  /* 0x0000000406067836 */ /* 0x000fc40000000000 */
[----:B--2--5:R-:W-:-:S04]  /*0e30*/  FADD R7, R10, R7 ;  /* 0x000000070a077221 */ /* 0x024fc80000000000 */
[----:B---3--:R-:W-:-:S04]  /*0e40*/  FADD R7, R7, R14 ;  /* 0x0000000e07077221 */ /* 0x008fc80000000000 */
[----:B----4-:R-:W-:-:S04]  /*0e50*/  FADD R7, R7, R16 ;  /* 0x0000001007077221 */ /* 0x010fc80000000000 */
[----:B------:R-:W-:-:S07]  /*0e60*/  FADD R10, R7, R18 ;  /* 0x00000012070a7221 */ /* 0x000fce0000000000 */
.L_x_21:
[----:B------:R-:W-:Y:S05]  /*0e70*/  @!P3 BRA `(.L_x_19) ;  /* 0x000000000030b947 */ /* 0x000fea0003800000 */
[----:B------:R-:W2:Y:S01]  /*0e80*/  LDG.E.64 R2, desc[UR6][R4.64] ;  /* 0x0000000604027981 */ /* 0x000ea2000c1e1b00 */
[----:B------:R-:W-:Y:S01]  /*0e90*/  IMAD.IADD R7, R9, 0x1, R6 ;  /* 0x0000000109077824 */ /* 0x000fe200078e0206 */
[----:B------:R-:W-:-:S03]  /*0ea0*/  ISETP.NE.AND P3, PT, R12, 0x1, PT ;  /* 0x000000010c00780c */ /* 0x000fc60003f65270 */
[----:B--2---:R-:W-:-:S05]  /*0eb0*/  IMAD.WIDE R2, R7, 0x4, R2 ;  /* 0x0000000407027825 */ /* 0x004fca00078e0202 */
[----:B------:R-:W2:Y:S02]  /*0ec0*/  LD.E R7, desc[UR6][R2.64] ;  /* 0x0000000602077980 */ /* 0x000ea4000c101900 */
[----:B--2--5:R-:W-:-:S03]  /*0ed0*/  FADD R10, R10, R7 ;  /* 0x000000070a0a7221 */ /* 0x024fc60000000000 */
[----:B------:R-:W-:Y:S05]  /*0ee0*/  @!P3 BRA `(.L_x_19) ;  /* 0x000000000014b947 */ /* 0x000fea0003800000 */
[----:B------:R-:W-:Y:S01]  /*0ef0*/  ISETP.NE.AND P3, PT, R12, 0x2, PT ;  /* 0x000000020c00780c */ /* 0x000fe20003f65270 */
[----:B0-----:R-:W2:-:S12]  /*0f00*/  LD.E R5, desc[UR6][R2.64+0x4] ;  /* 0x0000040602057980 */ /* 0x001e98000c101900 */
[----:B------:R-:W3:Y:S01]  /*0f10*/  @P3 LD.E R7, desc[UR6][R2.64+0x8] ;  /* 0x0000080602073980 */ /* 0x000ee2000c101900 */
[----:B--2---:R-:W-:-:S04]  /*0f20*/  FADD R10, R10, R5 ;  /* 0x000000050a0a7221 */ /* 0x004fc80000000000 */
[----:B---3--:R-:W-:-:S07]  /*0f30*/  @P3 FADD R10, R10, R7 ;  /* 0x000000070a0a3221 */ /* 0x008fce0000000000 */
.L_x_19:
[----:B------:R-:W-:Y:S05]  /*0f40*/  @P0 BRA `(.L_x_22) ;  /* 0xfffffff800640947 */ /* 0x000fea000383ffff */
.L_x_9:
[----:B------:R-:W1:Y:S02]  /*0f50*/  LDCU UR4, c[0x0][0x394] ;  /* 0x00007280ff0477ac */ /* 0x000e640008000800 */
[----:B-1----:R-:W-:-:S09]  /*0f60*/  UISETP.NE.AND UP0, UPT, UR4, 0x1, UPT ;  /* 0x000000010400788c */ /* 0x002fd2000bf05270 */
[----:B------:R-:W-:Y:S05]  /*0f70*/  BRA.U UP0, `(.L_x_23) ;  /* 0x00000001006c7547 */ /* 0x000fea000b800000 */
[----:B0----5:R0:W1:Y:S01]  /*0f80*/  F2F.F64.F32 R4, R10 ;  /* 0x0000000a00047310 */ /* 0x0210620000201800 */
[----:B------:R-:W-:-:S07]  /*0f90*/  MOV R28, 0xfc0 ;  /* 0x00000fc0001c7802 */ /* 0x000fce0000000f00 */
[----:B------:R0:W2:Y:S02]  /*0fa0*/  I2F.F64 R2, R8 ;  /* 0x0000000800027312 */ /* 0x0000a40000201c00 */
[----:B012---:R-:W-:Y:S05]  /*0fb0*/  CALL.REL.NOINC `($_Z4PoolPPfS0_iii$__internal_accurate_pow) ;  /* 0x0000000400e87944 */ /* 0x007fea0003c00000 */
[----:B------:R-:W0:Y:S01]  /*0fc0*/  LDCU UR4, c[0x0][0x390] ;  /* 0x00007200ff0477ac */ /* 0x000e220008000800 */
[----:B------:R-:W-:Y:S01]  /*0fd0*/  FSETP.GEU.AND P1, PT, |R5|, 6.5827683646048100446e-37, PT ;  /* 0x036000000500780b */ /* 0x000fe20003f2e200 */
[----:B------:R-:W-:Y:S01]  /*0fe0*/  BSSY.RECONVERGENT B0, `(.L_x_24) ;  /* 0x0000013000007945 */ /* 0x000fe20003800200 */
[----:B0-----:R-:W-:-:S04]  /*0ff0*/  ISETP.NE.AND P0, PT, RZ, UR4, PT ;  /* 0x00000004ff007c0c */ /* 0x001fc8000bf05270 */
[----:B------:R-:W-:Y:S01]  /*1000*/  FSEL R7, R2, 1.875, P0 ;  /* 0x3ff0000002077808 */ /* 0x000fe20000000000 */
[----:B------:R-:W-:Y:S01]  /*1010*/  IMAD.MOV.U32 R2, RZ, RZ, 0x1 ;  /* 0x00000001ff027424 */ /* 0x000fe200078e00ff */
[----:B------:R-:W-:Y:S02]  /*1020*/  FSEL R6, R6, RZ, P0 ;  /* 0x000000ff06067208 */ /* 0x000fe40000000000 */
[----:B------:R-:W0:Y:S04]  /*1030*/  MUFU.RCP64H R3, R7 ;  /* 0x0000000700037308 */ /* 0x000e280000001800 */
[----:B0-----:R-:W-:-:S08]  /*1040*/  DFMA R8, -R6, R2, 1 ;  /* 0x3ff000000608742b */ /* 0x001fd00000000102 */
[----:B------:R-:W-:-:S08]  /*1050*/  DFMA R8, R8, R8, R8 ;  /* 0x000000080808722b */ /* 0x000fd00000000008 */
[----:B------:R-:W-:-:S08]  /*1060*/  DFMA R8, R2, R8, R2 ;  /* 0x000000080208722b */ /* 0x000fd00000000002 */
[----:B------:R-:W-:-:S08]  /*1070*/  DFMA R2, -R6, R8, 1 ;  /* 0x3ff000000602742b */ /* 0x000fd00000000108 */
[----:B------:R-:W-:-:S08]  /*1080*/  DFMA R2, R8, R2, R8 ;  /* 0x000000020802722b */ /* 0x000fd00000000008 */
[----:B------:R-:W-:-:S08]  /*1090*/  DMUL R8, R4, R2 ;  /* 0x0000000204087228 */ /* 0x000fd00000000000 */
[----:B------:R-:W-:-:S08]  /*10a0*/  DFMA R10, -R6, R8, R4 ;  /* 0x00000008060a722b */ /* 0x000fd00000000104 */
[----:B------:R-:W-:-:S10]  /*10b0*/  DFMA R2, R2, R10, R8 ;  /* 0x0000000a0202722b */ /* 0x000fd40000000008 */
[----:B------:R-:W-:-:S05]  /*10c0*/  FFMA R8, RZ, R7, R3 ;  /* 0x00000007ff087223 */ /* 0x000fca0000000003 */
[----:B------:R-:W-:-:S13]  /*10d0*/  FSETP.GT.AND P0, PT, |R8|, 1.469367938527859385e-39, PT ;  /* 0x001000000800780b */ /* 0x000fda0003f04200 */
[----:B------:R-:W-:Y:S05]  /*10e0*/  @P0 BRA P1, `(.L_x_25) ;  /* 0x0000000000080947 */ /* 0x000fea0000800000 */
[----:B------:R-:W-:-:S07]  /*10f0*/  MOV R10, 0x1110 ;  /* 0x00001110000a7802 */ /* 0x000fce0000000f00 */
[----:B------:R-:W-:Y:S05]  /*1100*/  CALL.REL.NOINC `($__internal_0_$__cuda_sm20_div_rn_f64_full) ;  /* 0x0000000000207944 */ /* 0x000fea0003c00000 */
.L_x_25:
[----:B------:R-:W-:Y:S05]  /*1110*/  BSYNC.RECONVERGENT B0 ;  /* 0x0000000000007941 */ /* 0x000fea0003800200 */
.L_x_24:
[----:B------:R1:W2:Y:S02]  /*1120*/  F2F.F32.F64 R10, R2 ;  /* 0x00000002000a7310 */ /* 0x0002a40000301000 */
.L_x_23:
[----:B-1----:R-:W1:Y:S02]  /*1130*/  LDC.64 R2, c[0x0][0x388] ;  /* 0x0000e200ff027b82 */ /* 0x002e640000000a00 */
[----:B-1----:R-:W-:-:S06]  /*1140*/  IMAD.WIDE R2, R0, 0x8, R2 ;  /* 0x0000000800027825 */ /* 0x002fcc00078e0202 */
[----:B------:R-:W3:Y:S02]  /*1150*/  LDG.E.64 R2, desc[UR6][R2.64] ;  /* 0x0000000602027981 */ /* 0x000ee4000c1e1b00 */
[----:B---3--:R-:W-:-:S05]  /*1160*/  IMAD.WIDE.U32 R26, R26, 0x4, R2 ;  /* 0x000000041a1a7825 */ /* 0x008fca00078e0002 */
[----:B--2--5:R-:W-:Y:S01]  /*1170*/  ST.E desc[UR6][R26.64], R10 ;  /* 0x0000000a1a007985 */ /* 0x024fe2000c101906 */
[----:B------:R-:W-:Y:S05]  /*1180*/  EXIT ;  /* 0x000000000000794d */ /* 0x000fea0003800000 */
        .weak           $__internal_0_$__cuda_sm20_div_rn_f64_full
        .type           $__internal_0_$__cuda_sm20_div_rn_f64_full,@function
        .size           $__internal_0_$__cuda_sm20_div_rn_f64_full,($_Z4PoolPPfS0_iii$__internal_accurate_pow - $__internal_0_$__cuda_sm20_div_rn_f64_full)
$__internal_0_$__cuda_sm20_div_rn_f64_full:
[C---:B------:R-:W-:Y:S01]  /*1190*/  FSETP.GEU.AND P0, PT, |R7|.reuse, 1.469367938527859385e-39, PT ;  /* 0x001000000700780b */ /* 0x040fe20003f0e200 */
[----:B------:R-:W-:Y:S01]  /*11a0*/  BSSY.RECONVERGENT B1, `(.L_x_26) ;  /* 0x0000057000017945 */ /* 0x000fe20003800200 */
[----:B------:R-:W-:Y:S02]  /*11b0*/  LOP3.LUT R2, R7, 0x800fffff, RZ, 0xc0, !PT ;  /* 0x800fffff07027812 */ /* 0x000fe400078ec0ff */
[C---:B------:R-:W-:Y:S02]  /*11c0*/  FSETP.GEU.AND P2, PT, |R5|.reuse, 1.469367938527859385e-39, PT ;  /* 0x001000000500780b */ /* 0x040fe40003f4e200 */
[----:B------:R-:W-:Y:S01]  /*11d0*/  LOP3.LUT R3, R2, 0x3ff00000, RZ, 0xfc, !PT ;  /* 0x3ff0000002037812 */ /* 0x000fe200078efcff */
[----:B------:R-:W-:Y:S01]  /*11e0*/  IMAD.MOV.U32 R2, RZ, RZ, R6 ;  /* 0x000000ffff027224 */ /* 0x000fe200078e0006 */
[----:B------:R-:W-:Y:S02]  /*11f0*/  MOV R8, 0x1 ;  /* 0x0000000100087802 */ /* 0x000fe40000000f00 */
[----:B------:R-:W-:-:S02]  /*1200*/  LOP3.LUT R11, R5, 0x7ff00000, RZ, 0xc0, !PT ;  /* 0x7ff00000050b7812 */ /* 0x000fc400078ec0ff */
[----:B------:R-:W-:Y:S01]  /*1210*/  LOP3.LUT R14, R7, 0x7ff00000, RZ, 0xc0, !PT ;  /* 0x7ff00000070e7812 */ /* 0x000fe200078ec0ff */
[----:B------:R-:W-:-:S03]  /*1220*/  @!P0 DMUL R2, R6, 8.98846567431157953865e+307 ;  /* 0x7fe0000006028828 */ /* 0x000fc60000000000 */
[----:B------:R-:W-:Y:S02]  /*1230*/  ISETP.GE.U32.AND P1, PT, R11, R14, PT ;  /* 0x0000000e0b00720c */ /* 0x000fe40003f26070 */
[----:B------:R-:W-:Y:S01]  /*1240*/  @!P2 LOP3.LUT R18, R7, 0x7ff00000, RZ, 0xc0, !PT ;  /* 0x7ff000000712a812 */ /* 0x000fe200078ec0ff */
[----:B------:R-:W0:Y:S03]  /*1250*/  MUFU.RCP64H R9, R3 ;  /* 0x0000000300097308 */ /* 0x000e260000001800 */
[----:B------:R-:W-:Y:S01]  /*1260*/  @!P2 ISETP.GE.U32.AND P3, PT, R11, R18, PT ;  /* 0x000000120b00a20c */ /* 0x000fe20003f66070 */
[----:B------:R-:W-:Y:S01]  /*1270*/  @!P2 IMAD.MOV.U32 R18, RZ, RZ, RZ ;  /* 0x000000ffff12a224 */ /* 0x000fe200078e00ff */
[----:B0-----:R-:W-:-:S08]  /*1280*/  DFMA R12, R8, -R2, 1 ;  /* 0x3ff00000080c742b */ /* 0x001fd00000000802 */
[----:B------:R-:W-:Y:S01]  /*1290*/  DFMA R16, R12, R12, R12 ;  /* 0x0000000c0c10722b */ /* 0x000fe2000000000c */
[----:B------:R-:W-:-:S05]  /*12a0*/  IMAD.MOV.U32 R12, RZ, RZ, 0x1ca00000 ;  /* 0x1ca00000ff0c7424 */ /* 0x000fca00078e00ff */
[C---:B------:R-:W-:Y:S02]  /*12b0*/  @!P2 SEL R13, R12.reuse, 0x63400000, !P3 ;  /* 0x634000000c0da807 */ /* 0x040fe40005800000 */
[----:B------:R-:W-:Y:S01]  /*12c0*/  DFMA R16, R8, R16, R8 ;  /* 0x000000100810722b */ /* 0x000fe20000000008 */
[----:B------:R-:W-:Y:S01]  /*12d0*/  SEL R9, R12, 0x63400000, !P1 ;  /* 0x634000000c097807 */ /* 0x000fe20004800000 */
[----:B------:R-:W-:Y:S01]  /*12e0*/  IMAD.MOV.U32 R8, RZ, RZ, R4 ;  /* 0x000000ffff087224 */ /* 0x000fe200078e0004 */
[--C-:B------:R-:W-:Y:S02]  /*12f0*/  @!P2 LOP3.LUT R13, R13, 0x80000000, R5.reuse, 0xf8, !PT ;  /* 0x800000000d0da812 */ /* 0x100fe400078ef805 */
[----:B------:R-:W-:Y:S02]  /*1300*/  LOP3.LUT R9, R9, 0x800fffff, R5, 0xf8, !PT ;  /* 0x800fffff09097812 */ /* 0x000fe400078ef805 */
[----:B------:R-:W-:Y:S01]  /*1310*/  @!P2 LOP3.LUT R19, R13, 0x100000, RZ, 0xfc, !PT ;  /* 0x001000000d13a812 */ /* 0x000fe200078efcff */
[----:B------:R-:W-:-:S05]  /*1320*/  DFMA R20, R16, -R2, 1 ;  /* 0x3ff000001014742b */ /* 0x000fca0000000802 */
[----:B------:R-:W-:-:S03]  /*1330*/  @!P2 DFMA R8, R8, 2, -R18 ;  /* 0x400000000808a82b */ /* 0x000fc60000000812 */
[----:B------:R-:W-:Y:S01]  /*1340*/  DFMA R16, R16, R20, R16 ;  /* 0x000000141010722b */ /* 0x000fe20000000010 */
[----:B------:R-:W-:Y:S01]  /*1350*/  IMAD.MOV.U32 R21, RZ, RZ, R11 ;  /* 0x000000ffff157224 */ /* 0x000fe200078e000b */
[----:B------:R-:W-:Y:S02]  /*1360*/  MOV R20, R14 ;  /* 0x0000000e00147202 */ /* 0x000fe40000000f00 */
[----:B------:R-:W-:-:S03]  /*1370*/  @!P0 LOP3.LUT R20, R3, 0x7ff00000, RZ, 0xc0, !PT ;  /* 0x7ff0000003148812 */ /* 0x000fc600078ec0ff */
[----:B------:R-:W-:Y:S01]  /*1380*/  @!P2 LOP3.LUT R21, R9, 0x7ff00000, RZ, 0xc0, !PT ;  /* 0x7ff000000915a812 */ /* 0x000fe200078ec0ff */
[----:B------:R-:W-:Y:S01]  /*1390*/  DMUL R18, R16, R8 ;  /* 0x0000000810127228 */ /* 0x000fe20000000000 */
[----:B------:R-:W-:-:S03]  /*13a0*/  VIADD R22, R20, 0xffffffff ;  /* 0xffffffff14167836 */ /* 0x000fc60000000000 */
[----:B------:R-:W-:-:S04]  /*13b0*/  VIADD R13, R21, 0xffffffff ;  /* 0xffffffff150d7836 */ /* 0x000fc80000000000 */
[----:B------:R-:W-:Y:S01]  /*13c0*/  DFMA R14, R18, -R2, R8 ;  /* 0x80000002120e722b */ /* 0x000fe20000000008 */
[----:B------:R-:W-:-:S04]  /*13d0*/  ISETP.GT.U32.AND P0, PT, R13, 0x7feffffe, PT ;  /* 0x7feffffe0d00780c */ /* 0x000fc80003f04070 */
[----:B------:R-:W-:-:S03]  /*13e0*/  ISETP.GT.U32.OR P0, PT, R22, 0x7feffffe, P0 ;  /* 0x7feffffe1600780c */ /* 0x000fc60000704470 */
[----:B------:R-:W-:-:S10]  /*13f0*/  DFMA R14, R16, R14, R18 ;  /* 0x0000000e100e722b */ /* 0x000fd40000000012 */
[----:B------:R-:W-:Y:S05]  /*1400*/  @P0 BRA `(.L_x_27) ;  /* 0x00000000006c0947 */ /* 0x000fea0003800000 */
[----:B------:R-:W-:-:S04]  /*1410*/  LOP3.LUT R16, R7, 0x7ff00000, RZ, 0xc0, !PT ;  /* 0x7ff0000007107812 */ /* 0x000fc800078ec0ff */
[CC--:B------:R-:W-:Y:S02]  /*1420*/  VIADDMNMX R4, R11.reuse, -R16.reuse, 0xb9600000, !PT ;  /* 0xb96000000b047446 */ /* 0x0c0fe40007800910 */
[----:B------:R-:W-:Y:S02]  /*1430*/  ISETP.GE.U32.AND P0, PT, R11, R16, PT ;  /* 0x000000100b00720c */ /* 0x000fe40003f06070 */
[----:B------:R-:W-:Y:S02]  /*1440*/  VIMNMX R4, PT, PT, R4, 0x46a00000, PT ;  /* 0x46a0000004047848 */ /* 0x000fe40003fe0100 */
[----:B------:R-:W-:-:S05]  /*1450*/  SEL R11, R12, 0x63400000, !P0 ;  /* 0x634000000c0b7807 */ /* 0x000fca0004000000 */
[----:B------:R-:W-:Y:S01]  /*1460*/  IMAD.IADD R11, R4, 0x1, -R11 ;  /* 0x00000001040b7824 */ /* 0x000fe200078e0a0b */
[----:B------:R-:W-:-:S03]  /*1470*/  MOV R4, RZ ;  /* 0x000000ff00047202 */ /* 0x000fc60000000f00 */
[----:B------:R-:W-:-:S06]  /*1480*/  VIADD R5, R11, 0x7fe00000 ;  /* 0x7fe000000b057836 */ /* 0x000fcc0000000000 */
[----:B------:R-:W-:-:S10]  /*1490*/  DMUL R12, R14, R4 ;  /* 0x000000040e0c7228 */ /* 0x000fd40000000000 */
[----:B------:R-:W-:-:S13]  /*14a0*/  FSETP.GTU.AND P0, PT, |R13|, 1.469367938527859385e-39, PT ;  /* 0x001000000d00780b */ /* 0x000fda0003f0c200 */
[----:B------:R-:W-:Y:S05]  /*14b0*/  @P0 BRA `(.L_x_28) ;  /* 0x0000000000940947 */ /* 0x000fea0003800000 */
[----:B------:R-:W-:Y:S01]  /*14c0*/  DFMA R2, R14, -R2, R8 ;  /* 0x800000020e02722b */ /* 0x000fe20000000008 */
[----:B------:R-:W-:-:S09]  /*14d0*/  IMAD.MOV.U32 R4, RZ, RZ, RZ ;  /* 0x000000ffff047224 */ /* 0x000fd200078e00ff */
[C---:B------:R-:W-:Y:S02]  /*14e0*/  FSETP.NEU.AND P0, PT, R3.reuse, RZ, PT ;  /* 0x000000ff0300720b */ /* 0x040fe40003f0d000 */
[----:B------:R-:W-:-:S04]  /*14f0*/  LOP3.LUT R7, R3, 0x80000000, R7, 0x48, !PT ;  /* 0x8000000003077812 */ /* 0x000fc800078e4807 */
[----:B------:R-:W-:-:S07]  /*1500*/  LOP3.LUT R5, R7, R5, RZ, 0xfc, !PT ;  /* 0x0000000507057212 */ /* 0x000fce00078efcff */
[----:B------:R-:W-:Y:S05]  /*1510*/  @!P0 BRA `(.L_x_28) ;  /* 0x00000000007c8947 */ /* 0x000fea0003800000 */
[----:B------:R-:W-:Y:S01]  /*1520*/  IMAD.MOV R3, RZ, RZ, -R11 ;  /* 0x000000ffff037224 */ /* 0x000fe200078e0a0b */
[----:B------:R-:W-:Y:S01]  /*1530*/  DMUL.RP R4, R14, R4 ;  /* 0x000000040e047228 */ /* 0x000fe20000008000 */
[----:B------:R-:W-:-:S06]  /*1540*/  IMAD.MOV.U32 R2, RZ, RZ, RZ ;  /* 0x000000ffff027224 */ /* 0x000fcc00078e00ff */
[----:B------:R-:W-:-:S03]  /*1550*/  DFMA R2, R12, -R2, R14 ;  /* 0x800000020c02722b */ /* 0x000fc6000000000e */
[----:B------:R-:W-:-:S03]  /*1560*/  LOP3.LUT R7, R5, R7, RZ, 0x3c, !PT ;  /* 0x0000000705077212 */ /* 0x000fc600078e3cff */
[----:B------:R-:W-:-:S04]  /*1570*/  IADD3 R2, PT, PT, -R11, -0x43300000, RZ ;  /* 0xbcd000000b027810 */ /* 0x000fc80007ffe1ff */
[----:B------:R-:W-:-:S04]  /*1580*/  FSETP.NEU.AND P0, PT, |R3|, R2, PT ;  /* 0x000000020300720b */ /* 0x000fc80003f0d200 */
[----:B------:R-:W-:Y:S02]  /*1590*/  FSEL R12, R4, R12, !P0 ;  /* 0x0000000c040c7208 */ /* 0x000fe40004000000 */
[----:B------:R-:W-:Y:S01]  /*15a0*/  FSEL R13, R7, R13, !P0 ;  /* 0x0000000d070d7208 */ /* 0x000fe20004000000 */
[----:B------:R-:W-:Y:S06]  /*15b0*/  BRA `(.L_x_28) ;  /* 0x0000000000547947 */ /* 0x000fec0003800000 */
.L_x_27:
[----:B------:R-:W-:-:S14]  /*15c0*/  DSETP.NAN.AND P0, PT, R4, R4, PT ;  /* 0x000000040400722a */ /* 0x000fdc0003f08000 */
[----:B------:R-:W-:Y:S05]  /*15d0*/  @P0 BRA `(.L_x_29) ;  /* 0x0000000000440947 */ /* 0x000fea0003800000 */
[----:B------:R-:W-:-:S14]  /*15e0*/  DSETP.NAN.AND P0, PT, R6, R6, PT ;  /* 0x000000060600722a */ /* 0x000fdc0003f08000 */
[----:B------:R-:W-:Y:S05]  /*15f0*/  @P0 BRA `(.L_x_30) ;  /* 0x0000000000300947 */ /* 0x000fea0003800000 */
[----:B------:R-:W-:Y:S01]  /*1600*/  ISETP.NE.AND P0, PT, R21, R20, PT ;  /* 0x000000141500720c */ /* 0x000fe20003f05270 */
[----:B------:R-:W-:Y:S01]  /*1610*/  IMAD.MOV.U32 R12, RZ, RZ, 0x0 ;  /* 0x00000000ff0c7424 */ /* 0x000fe200078e00ff */
[----:B------:R-:W-:-:S11]  /*1620*/  MOV R13, 0xfff80000 ;  /* 0xfff80000000d7802 */ /* 0x000fd60000000f00 */
[----:B------:R-:W-:Y:S05]  /*1630*/  @!P0 BRA `(.L_x_28) ;  /* 0x0000000000348947 */ /* 0x000fea0003800000 */
[----:B------:R-:W-:Y:S02]  /*1640*/  ISETP.NE.AND P0, PT, R21, 0x7ff00000, PT ;  /* 0x7ff000001500780c */ /* 0x000fe40003f05270 */
[----:B------:R-:W-:Y:S02]  /*1650*/  LOP3.LUT R13, R5, 0x80000000, R7, 0x48, !PT ;  /* 0x80000000050d7812 */ /* 0x000fe400078e4807 */
[----:B------:R-:W-:-:S13]  /*1660*/  ISETP.EQ.OR P0, PT, R20, RZ, !P0 ;  /* 0x000000ff1400720c */ /* 0x000fda0004702670 */
[----:B------:R-:W-:Y:S01]  /*1670*/  @P0 LOP3.LUT R2, R13, 0x7ff00000, RZ, 0xfc, !PT ;  /* 0x7ff000000d020812 */ /* 0x000fe200078efcff */
[----:B------:R-:W-:Y:S02]  /*1680*/  @!P0 IMAD.MOV.U32 R12, RZ, RZ, RZ ;  /* 0x000000ffff0c8224 */ /* 0x000fe400078e00ff */
[----:B------:R-:W-:Y:S02]  /*1690*/  @P0 IMAD.MOV.U32 R12, RZ, RZ, RZ ;  /* 0x000000ffff0c0224 */ /* 0x000fe400078e00ff */
[----:B------:R-:W-:Y:S01]  /*16a0*/  @P0 IMAD.MOV.U32 R13, RZ, RZ, R2 ;  /* 0x000000ffff0d0224 */ /* 0x000fe200078e0002 */
[----:B------:R-:W-:Y:S06]  /*16b0*/  BRA `(.L_x_28) ;  /* 0x0000000000147947 */ /* 0x000fec0003800000 */
.L_x_30:
[----:B------:R-:W-:Y:S01]  /*16c0*/  LOP3.LUT R13, R7, 0x80000, RZ, 0xfc, !PT ;  /* 0x00080000070d7812 */ /* 0x000fe200078efcff */
[----:B------:R-:W-:Y:S01]  /*16d0*/  IMAD.MOV.U32 R12, RZ, RZ, R6 ;  /* 0x000000ffff0c7224 */ /* 0x000fe200078e0006 */
[----:B------:R-:W-:Y:S06]  /*16e0*/  BRA `(.L_x_28) ;  /* 0x0000000000087947 */ /* 0x000fec0003800000 */
.L_x_29:
[----:B------:R-:W-:Y:S02]  /*16f0*/  LOP3.LUT R13, R5, 0x80000, RZ, 0xfc, !PT ;  /* 0x00080000050d7812 */ /* 0x000fe400078efcff */
[----:B------:R-:W-:-:S07]  /*1700*/  MOV R12, R4 ;  /* 0x00000004000c7202 */ /* 0x000fce0000000f00 */
.L_x_28:
[----:B------:R-:W-:Y:S05]  /*1710*/  BSYNC.RECONVERGENT B1 ;  /* 0x0000000000017941 */ /* 0x000fea0003800200 */
.L_x_26:
[----:B------:R-:W-:Y:S02]  /*1720*/  IMAD.MOV.U32 R11, RZ, RZ, 0x0 ;  /* 0x00000000ff0b7424 */ /* 0x000fe400078e00ff */
[----:B------:R-:W-:Y:S02]  /*1730*/  IMAD.MOV.U32 R2, RZ, RZ, R12 ;  /* 0x000000ffff027224 */ /* 0x000fe400078e000c */
[----:B------:R-:W-:Y:S01]  /*1740*/  IMAD.MOV.U32 R3, RZ, RZ, R13 ;  /* 0x000000ffff037224 */ /* 0x000fe200078e000d */
[----:B------:R-:W-:Y:S06]  /*1750*/  RET.REL.NODEC R10 `(_Z4PoolPPfS0_iii) ;  /* 0xffffffe80a287950 */ /* 0x000fec0003c3ffff */
        .type           $_Z4PoolPPfS0_iii$__internal_accurate_pow,@function
        .size           $_Z4PoolPPfS0_iii$__internal_accurate_pow,(.L_x_66 - $_Z4PoolPPfS0_iii$__internal_accurate_pow)
$_Z4PoolPPfS0_iii$__internal_accurate_pow:
[----:B------:R-:W0:Y:S01]  /*1760*/  MUFU.RCP64H R15, 2 ;  /* 0x40000000000f7908 */ /* 0x000e220000001800 */
[----:B------:R-:W-:Y:S01]  /*1770*/  IMAD.MOV.U32 R6, RZ, RZ, 0x0 ;  /* 0x00000000ff067424 */ /* 0x000fe200078e00ff */
[----:B------:R-:W-:Y:S01]  /*1780*/  MOV R7, 0x40000000 ;  /* 0x4000000000077802 */ /* 0x000fe20000000f00 */
[----:B------:R-:W-:Y:S01]  /*1790*/  IMAD.MOV.U32 R14, RZ, RZ, RZ ;  /* 0x000000ffff0e7224 */ /* 0x000fe200078e00ff */
[----:B------:R-:W-:Y:S01]  /*17a0*/  UMOV UR4, 0x7d2cafe2 ;  /* 0x7d2cafe200047882 */ /* 0x000fe20000000000 */
[----:B------:R-:W-:Y:S01]  /*17b0*/  IMAD.MOV.U32 R8, RZ, RZ, 0x41ad3b5a ;  /* 0x41ad3b5aff087424 */ /* 0x000fe200078e00ff */
[----:B------:R-:W-:Y:S01]  /*17c0*/  UMOV UR5, 0x3eb0f5ff ;  /* 0x3eb0f5ff00057882 */ /* 0x000fe20000000000 */
[----:B------:R-:W-:Y:S02]  /*17d0*/  IMAD.MOV.U32 R9, RZ, RZ, 0x3ed0f5d2 ;  /* 0x3ed0f5d2ff097424 */ /* 0x000fe400078e00ff */
[----:B0-----:R-:W-:-:S08]  /*17e0*/  DFMA R6, R14, -R6, 1 ;  /* 0x3ff000000e06742b */ /* 0x001fd00000000806 */
[----:B------:R-:W-:-:S08]  /*17f0*/  DFMA R6, R6, R6, R6 ;  /* 0x000000060606722b */ /* 0x000fd00000000006 */
[----:B------:R-:W-:-:S08]  /*1800*/  DFMA R14, R14, R6, R14 ;  /* 0x000000060e0e722b */ /* 0x000fd0000000000e */
[----:B------:R-:W-:-:S08]  /*1810*/  DMUL R6, RZ, R14 ;  /* 0x0000000eff067228 */ /* 0x000fd00000000000 */
[----:B------:R-:W-:-:S08]  /*1820*/  DFMA R6, RZ, R14, R6 ;  /* 0x0000000eff06722b */ /* 0x000fd00000000006 */
[----:B------:R-:W-:Y:S02]  /*1830*/  DMUL R12, R6, R6 ;  /* 0x00000006060c7228 */ /* 0x000fe40000000000 */
[----:B------:R-:W-:-:S06]  /*1840*/  DADD R10, RZ, -R6 ;  /* 0x00000000ff0a7229 */ /* 0x000fcc0000000806 */
[----:B------:R-:W-:Y:S01]  /*1850*/  DFMA R8, R12, UR4, R8 ;  /* 0x000000040c087c2b */ /* 0x000fe20008000008 */
[----:B------:R-:W-:Y:S01]  /*1860*/  UMOV UR4, 0x75488a3f ;  /* 0x75488a3f00047882 */ /* 0x000fe20000000000 */
[----:B------:R-:W-:Y:S01]  /*1870*/  UMOV UR5, 0x3ef3b20a ;  /* 0x3ef3b20a00057882 */ /* 0x000fe20000000000 */
[----:B------:R-:W-:Y:S02]  /*1880*/  DADD R18, R10, R10 ;  /* 0x000000000a127229 */ /* 0x000fe4000000000a */
[----:B------:R-:W-:-:S03]  /*1890*/  DMUL R10, R6, R6 ;  /* 0x00000006060a7228 */ /* 0x000fc60000000000 */
[----:B------:R-:W-:Y:S01]  /*18a0*/  DFMA R8, R12, R8, UR4 ;  /* 0x000000040c087e2b */ /* 0x000fe20008000008 */
[----:B------:R-:W-:Y:S01]  /*18b0*/  UMOV UR4, 0xe4faecd5 ;  /* 0xe4faecd500047882 */ /* 0x000fe20000000000 */
[----:B------:R-:W-:Y:S01]  /*18c0*/  UMOV UR5, 0x3f1745cd ;  /* 0x3f1745cd00057882 */ /* 0x000fe20000000000 */
[----:B------:R-:W-:-:S05]  /*18d0*/  DFMA R18, RZ, -R6, R18 ;  /* 0x80000006ff12722b */ /* 0x000fca0000000012 */
[----:B------:R-:W-:Y:S01]  /*18e0*/  DFMA R8, R12, R8, UR4 ;  /* 0x000000040c087e2b */ /* 0x000fe20008000008 */
[----:B------:R-:W-:Y:S01]  /*18f0*/  UMOV UR4, 0x258a578b ;  /* 0x258a578b00047882 */ /* 0x000fe20000000000 */
[----:B------:R-:W-:Y:S01]  /*1900*/  UMOV UR5, 0x3f3c71c7 ;  /* 0x3f3c71c700057882 */ /* 0x000fe20000000000 */
[----:B------:R-:W-:-:S05]  /*1910*/  DMUL R14, R14, R18 ;  /* 0x000000120e0e7228 */ /* 0x000fca0000000000 */
[----:B------:R-:W-:Y:S01]  /*1920*/  DFMA R8, R12, R8, UR4 ;  /* 0x000000040c087e2b */ /* 0x000fe20008000008 */
[----:B------:R-:W-:Y:S01]  /*1930*/  UMOV UR4, 0x9242b910 ;  /* 0x9242b91000047882 */ /* 0x000fe20000000000 */
[----:B------:R-:W-:-:S03]  /*1940*/  UMOV UR5, 0x3f624924 ;  /* 0x3f62492400057882 */ /* 0x000fc60000000000 */
[----:B------:R-:W-:Y:S01]  /*1950*/  VIADD R23, R15, 0x100000 ;  /* 0x001000000f177836 */ /* 0x000fe20000000000 */
[----:B------:R-:W-:Y:S02]  /*1960*/  MOV R22, R14 ;  /* 0x0000000e00167202 */ /* 0x000fe40000000f00 */
[----:B------:R-:W-:Y:S01]  /*1970*/  DFMA R8, R12, R8, UR4 ;  /* 0x000000040c087e2b */ /* 0x000fe20008000008 */
[----:B------:R-:W-:Y:S01]  /*1980*/  UMOV UR4, 0x99999dfb ;  /* 0x99999dfb00047882 */ /* 0x000fe20000000000 */
[----:B------:R-:W-:-:S06]  /*1990*/  UMOV UR5, 0x3f899999 ;  /* 0x3f89999900057882 */ /* 0x000fcc0000000000 */
[----:B------:R-:W-:Y:S01]  /*19a0*/  DFMA R16, R12, R8, UR4 ;  /* 0x000000040c107e2b */ /* 0x000fe20008000008 */
[----:B------:R-:W-:Y:S01]  /*19b0*/  UMOV UR4, 0x55555555 ;  /* 0x5555555500047882 */ /* 0x000fe20000000000 */
[----:B------:R-:W-:-:S06]  /*19c0*/  UMOV UR5, 0x3fb55555 ;  /* 0x3fb5555500057882 */ /* 0x000fcc0000000000 */
[----:B------:R-:W-:-:S08]  /*19d0*/  DFMA R8, R12, R16, UR4 ;  /* 0x000000040c087e2b */ /* 0x000fd00008000010 */
[----:B------:R-:W-:Y:S01]  /*19e0*/  DADD R20, -R8, UR4 ;  /* 0x0000000408147e29 */ /* 0x000fe20008000100 */
[----:B------:R-:W-:Y:S01]  /*19f0*/  UMOV UR4, 0xb9e7b0 ;  /* 0x00b9e7b000047882 */ /* 0x000fe20000000000 */
[----:B------:R-:W-:-:S06]  /*1a00*/  UMOV UR5, 0x3c46a4cb ;  /* 0x3c46a4cb00057882 */ /* 0x000fcc0000000000 */
[----:B------:R-:W-:Y:S02]  /*1a10*/  DFMA R16, R12, R16, R20 ;  /* 0x000000100c10722b */ /* 0x000fe40000000014 */
[C---:B------:R-:W-:Y:S02]  /*1a20*/  DMUL R12, R6.reuse, R10 ;  /* 0x0000000a060c7228 */ /* 0x040fe40000000000 */
[----:B------:R-:W-:-:S04]  /*1a30*/  DFMA R20, R6, R6, -R10 ;  /* 0x000000060614722b */ /* 0x000fc8000000080a */
[----:B------:R-:W-:Y:S01]  /*1a40*/  DADD R16, R16, -UR4 ;  /* 0x8000000410107e29 */ /* 0x000fe20008000000 */
[----:B------:R-:W-:Y:S01]  /*1a50*/  UMOV UR4, 0x0 ;  /* 0x0000000000047882 */ /* 0x000fe20000000000 */
[C---:B------:R-:W-:Y:S01]  /*1a60*/  DFMA R18, R6.reuse, R10, -R12 ;  /* 0x0000000a0612722b */ /* 0x040fe2000000080c */
[----:B------:R-:W-:Y:S01]  /*1a70*/  UMOV UR5, 0x3ff00000 ;  /* 0x3ff0000000057882 */ /* 0x000fe20000000000 */
[----:B------:R-:W-:-:S04]  /*1a80*/  DFMA R20, R6, R22, R20 ;  /* 0x000000160614722b */ /* 0x000fc80000000014 */
[----:B------:R-:W-:Y:S02]  /*1a90*/  DADD R24, R8, R16 ;  /* 0x0000000008187229 */ /* 0x000fe40000000010 */
[----:B------:R-:W-:-:S06]  /*1aa0*/  DFMA R18, R14, R10, R18 ;  /* 0x0000000a0e12722b */ /* 0x000fcc0000000012 */
[----:B------:R-:W-:Y:S02]  /*1ab0*/  DMUL R10, R24, R12 ;  /* 0x0000000c180a7228 */ /* 0x000fe40000000000 */
[----:B------:R-:W-:Y:S02]  /*1ac0*/  DFMA R18, R6, R20, R18 ;  /* 0x000000140612722b */ /* 0x000fe40000000012 */
[----:B------:R-:W-:-:S04]  /*1ad0*/  DADD R20, R8, -R24 ;  /* 0x0000000008147229 */ /* 0x000fc80000000818 */
[----:B------:R-:W-:-:S04]  /*1ae0*/  DFMA R8, R24, R12, -R10 ;  /* 0x0000000c1808722b */ /* 0x000fc8000000080a */
[----:B------:R-:W-:-:S04]  /*1af0*/  DADD R20, R16, R20 ;  /* 0x0000000010147229 */ /* 0x000fc80000000014 */
[----:B------:R-:W-:-:S08]  /*1b00*/  DFMA R8, R24, R18, R8 ;  /* 0x000000121808722b */ /* 0x000fd00000000008 */
[----:B------:R-:W-:-:S08]  /*1b10*/  DFMA R20, R20, R12, R8 ;  /* 0x0000000c1414722b */ /* 0x000fd00000000008 */
[----:B------:R-:W-:-:S08]  /*1b20*/  DADD R12, R10, R20 ;  /* 0x000000000a0c7229 */ /* 0x000fd00000000014 */
[--C-:B------:R-:W-:Y:S02]  /*1b30*/  DADD R8, R6, R12.reuse ;  /* 0x0000000006087229 */ /* 0x100fe4000000000c */
[----:B------:R-:W-:-:S06]  /*1b40*/  DADD R10, R10, -R12 ;  /* 0x000000000a0a7229 */ /* 0x000fcc000000080c */
[----:B------:R-:W-:Y:S02]  /*1b50*/  DADD R6, R6, -R8 ;  /* 0x0000000006067229 */ /* 0x000fe40000000808 */
[----:B------:R-:W-:-:S06]  /*1b60*/  DADD R10, R20, R10 ;  /* 0x00000000140a7229 */ /* 0x000fcc000000000a */
[----:B------:R-:W-:-:S08]  /*1b70*/  DADD R6, R12, R6 ;  /* 0x000000000c067229 */ /* 0x000fd00000000006 */
[----:B------:R-:W-:Y:S01]  /*1b80*/  DADD R6, R10, R6 ;  /* 0x000000000a067229 */ /* 0x000fe20000000006 */
[----:B------:R-:W-:Y:S02]  /*1b90*/  IMAD.MOV.U32 R10, RZ, RZ, -0x105c611 ;  /* 0xfefa39efff0a7424 */ /* 0x000fe400078e00ff */
[----:B------:R-:W-:-:S05]  /*1ba0*/  IMAD.MOV.U32 R11, RZ, RZ, 0x3fe62e42 ;  /* 0x3fe62e42ff0b7424 */ /* 0x000fca00078e00ff */
[----:B------:R-:W-:Y:S01]  /*1bb0*/  DADD R14, R14, R6 ;  /* 0x000000000e0e7229 */ /* 0x000fe20000000006 */
[----:B------:R-:W-:Y:S02]  /*1bc0*/  IMAD.MOV.U32 R6, RZ, RZ, -0x105c611 ;  /* 0xfefa39efff067424 */ /* 0x000fe400078e00ff */
[----:B------:R-:W-:-:S05]  /*1bd0*/  IMAD.MOV.U32 R7, RZ, RZ, 0x3fe62e42 ;  /* 0x3fe62e42ff077424 */ /* 0x000fca00078e00ff */
[----:B------:R-:W-:-:S08]  /*1be0*/  DADD R12, R8, R14 ;  /* 0x00000000080c7229 */ /* 0x000fd0000000000e */
[--C-:B------:R-:W-:Y:S02]  /*1bf0*/  DFMA R10, R10, UR4, R12.reuse ;  /* 0x000000040a0a7c2b */ /* 0x100fe4000800000c */
[----:B------:R-:W-:-:S06]  /*1c00*/  DADD R8, R8, -R12 ;  /* 0x0000000008087229 */ /* 0x000fcc000000080c */
[----:B------:R-:W-:Y:S02]  /*1c10*/  DFMA R16, -R6, 1, R10 ;  /* 0x3ff000000610782b */ /* 0x000fe4000000010a */
[----:B------:R-:W-:Y:S01]  /*1c20*/  DADD R8, R14, R8 ;  /* 0x000000000e087229 */ /* 0x000fe20000000008 */
[----:B------:R-:W-:Y:S01]  /*1c30*/  LOP3.LUT R15, R3, 0xff0fffff, RZ, 0xc0, !PT ;  /* 0xff0fffff030f7812 */ /* 0x000fe200078ec0ff */
[----:B------:R-:W-:-:S04]  /*1c40*/  IMAD.MOV.U32 R14, RZ, RZ, R2 ;  /* 0x000000ffff0e7224 */ /* 0x000fc800078e0002 */
[----:B------:R-:W-:Y:S01]  /*1c50*/  DADD R16, -R12, R16 ;  /* 0x000000000c107229 */ /* 0x000fe20000000110 */
[----:B------:R-:W-:Y:S01]  /*1c60*/  MOV R12, 0x3b39803f ;  /* 0x3b39803f000c7802 */ /* 0x000fe20000000f00 */
[----:B------:R-:W-:-:S06]  /*1c70*/  IMAD.MOV.U32 R13, RZ, RZ, 0x3c7abc9e ;  /* 0x3c7abc9eff0d7424 */ /* 0x000fcc00078e00ff */
[----:B------:R-:W-:-:S08]  /*1c80*/  DADD R8, R8, -R16 ;  /* 0x0000000008087229 */ /* 0x000fd00000000810 */
[----:B------:R-:W-:Y:S01]  /*1c90*/  DFMA R8, R12, UR4, R8 ;  /* 0x000000040c087c2b */ /* 0x000fe20008000008 */
[----:B------:R-:W-:Y:S01]  /*1ca0*/  UMOV UR4, 0x3b39803f ;  /* 0x3b39803f00047882 */ /* 0x000fe20000000000 */
[----:B------:R-:W-:Y:S01]  /*1cb0*/  IMAD.SHL.U32 R12, R3, 0x2, RZ ;  /* 0x00000002030c7824 */ /* 0x000fe200078e00ff */
[----:B------:R-:W-:-:S04]  /*1cc0*/  UMOV UR5, 0x3c7abc9e ;  /* 0x3c7abc9e00057882 */ /* 0x000fc80000000000 */
[----:B------:R-:W-:Y:S01]  /*1cd0*/  ISETP.GT.U32.AND P0, PT, R12, -0x2000001, PT ;  /* 0xfdffffff0c00780c */ /* 0x000fe20003f04070 */
[----:B------:R-:W-:-:S03]  /*1ce0*/  DADD R12, R10, R8 ;  /* 0x000000000a0c7229 */ /* 0x000fc60000000008 */
[----:B------:R-:W-:-:S05]  /*1cf0*/  SEL R15, R15, R3, P0 ;  /* 0x000000030f0f7207 */ /* 0x000fca0000000000 */
[----:B------:R-:W-:Y:S02]  /*1d00*/  DADD R10, R10, -R12 ;  /* 0x000000000a0a7229 */ /* 0x000fe4000000080c */
[----:B------:R-:W-:-:S06]  /*1d10*/  DMUL R2, R12, R14 ;  /* 0x0000000e0c027228 */ /* 0x000fcc0000000000 */
[----:B------:R-:W-:Y:S02]  /*1d20*/  DADD R10, R8, R10 ;  /* 0x00000000080a7229 */ /* 0x000fe4000000000a */
[----:B------:R-:W-:-:S08]  /*1d30*/  DFMA R12, R12, R14, -R2 ;  /* 0x0000000e0c0c722b */ /* 0x000fd00000000802 */
[----:B------:R-:W-:Y:S01]  /*1d40*/  DFMA R12, R10, R14, R12 ;  /* 0x0000000e0a0c722b */ /* 0x000fe2000000000c */
[----:B------:R-:W-:Y:S01]  /*1d50*/  IMAD.MOV.U32 R10, RZ, RZ, 0x652b82fe ;  /* 0x652b82feff0a7424 */ /* 0x000fe200078e00ff */
[----:B------:R-:W-:-:S06]  /*1d60*/  MOV R11, 0x3ff71547 ;  /* 0x3ff71547000b7802 */ /* 0x000fcc0000000f00 */
[----:B------:R-:W-:-:S08]  /*1d70*/  DADD R8, R2, R12 ;  /* 0x0000000002087229 */ /* 0x000fd0000000000c */
[----:B------:R-:W-:Y:S02]  /*1d80*/  DFMA R10, R8, R10, 6.75539944105574400000e+15 ;  /* 0x43380000080a742b */ /* 0x000fe4000000000a */
[----:B------:R-:W-:Y:S01]  /*1d90*/  FSETP.GEU.AND P0, PT, |R9|, 4.1917929649353027344, PT ;  /* 0x4086232b0900780b */ /* 0x000fe20003f0e200 */
[----:B------:R-:W-:-:S05]  /*1da0*/  DADD R2, R2, -R8 ;  /* 0x0000000002027229 */ /* 0x000fca0000000808 */
[----:B------:R-:W-:-:S03]  /*1db0*/  DADD R14, R10, -6.75539944105574400000e+15 ;  /* 0xc33800000a0e7429 */ /* 0x000fc60000000000 */
[----:B------:R-:W-:-:S05]  /*1dc0*/  DADD R12, R12, R2 ;  /* 0x000000000c0c7229 */ /* 0x000fca0000000002 */
[----:B------:R-:W-:-:S08]  /*1dd0*/  DFMA R6, R14, -R6, R8 ;  /* 0x800000060e06722b */ /* 0x000fd00000000008 */
[----:B------:R-:W-:Y:S01]  /*1de0*/  DFMA R6, R14, -UR4, R6 ;  /* 0x800000040e067c2b */ /* 0x000fe20008000006 */
[----:B------:R-:W-:Y:S01]  /*1df0*/  UMOV UR4, 0x69ce2bdf ;  /* 0x69ce2bdf00047882 */ /* 0x000fe20000000000 */
[----:B------:R-:W-:Y:S01]  /*1e00*/  IMAD.MOV.U32 R14, RZ, RZ, -0x35dec16 ;  /* 0xfca213eaff0e7424 */ /* 0x000fe200078e00ff */
[----:B------:R-:W-:Y:S01]  /*1e10*/  UMOV UR5, 0x3e5ade15 ;  /* 0x3e5ade1500057882 */ /* 0x000fe20000000000 */
[----:B------:R-:W-:-:S06]  /*1e20*/  IMAD.MOV.U32 R15, RZ, RZ, 0x3e928af3 ;  /* 0x3e928af3ff0f7424 */ /* 0x000fcc00078e00ff */
[----:B------:R-:W-:Y:S01]  /*1e30*/  DFMA R14, R6, UR4, R14 ;  /* 0x00000004060e7c2b */ /* 0x000fe2000800000e */
[----:B------:R-:W-:Y:S01]  /*1e40*/  UMOV UR4, 0x62401315 ;  /* 0x6240131500047882 */ /* 0x000fe20000000000 */
[----:B------:R-:W-:-:S06]  /*1e50*/  UMOV UR5, 0x3ec71dee ;  /* 0x3ec71dee00057882 */ /* 0x000fcc0000000000 */
[----:B------:R-:W-:Y:S01]  /*1e60*/  DFMA R14, R6, R14, UR4 ;  /* 0x00000004060e7e2b */ /* 0x000fe2000800000e */
        /* <DEDUP_REMOVED lines=20> */
[----:B------:R-:W-:-:S08]  /*1fb0*/  DFMA R14, R6, R14, UR4 ;  /* 0x00000004060e7e2b */ /* 0x000fd0000800000e */
[----:B------:R-:W-:-:S08]  /*1fc0*/  DFMA R14, R6, R14, 1 ;  /* 0x3ff00000060e742b */ /* 0x000fd0000000000e */
[----:B------:R-:W-:-:S10]  /*1fd0*/  DFMA R6, R6, R14, 1 ;  /* 0x3ff000000606742b */ /* 0x000fd4000000000e */
[----:B------:R-:W-:Y:S02]  /*1fe0*/  IMAD R3, R10, 0x100000, R7 ;  /* 0x001000000a037824 */ /* 0x000fe400078e0207 */
[----:B------:R-:W-:Y:S01]  /*1ff0*/  IMAD.MOV.U32 R2, RZ, RZ, R6 ;  /* 0x000000ffff027224 */ /* 0x000fe200078e0006 */
[----:B------:R-:W-:Y:S06]  /*2000*/  @!P0 BRA `(.L_x_31) ;  /* 0x0000000000348947 */ /* 0x000fec0003800000 */
[----:B------:R-:W-:Y:S01]  /*2010*/  FSETP.GEU.AND P1, PT, |R9|, 4.2275390625, PT ;  /* 0x408748000900780b */ /* 0x000fe20003f2e200 */
[C---:B------:R-:W-:Y:S02]  /*2020*/  DADD R2, R8.reuse, +INF ;  /* 0x7ff0000008027429 */ /* 0x040fe40000000000 */
[----:B------:R-:W-:-:S08]  /*2030*/  DSETP.GEU.AND P0, PT, R8, RZ, PT ;  /* 0x000000ff0800722a */ /* 0x000fd00003f0e000 */
[----:B------:R-:W-:Y:S02]  /*2040*/  FSEL R2, R2, RZ, P0 ;  /* 0x000000ff02027208 */ /* 0x000fe40000000000 */
[----:B------:R-:W-:Y:S01]  /*2050*/  FSEL R3, R3, RZ, P0 ;  /* 0x000000ff03037208 */ /* 0x000fe20000000000 */
[----:B------:R-:W-:Y:S06]  /*2060*/  @P1 BRA `(.L_x_31) ;  /* 0x00000000001c1947 */ /* 0x000fec0003800000 */
[----:B------:R-:W-:-:S04]  /*2070*/  LEA.HI R2, R10, R10, RZ, 0x1 ;  /* 0x0000000a0a027211 */ /* 0x000fc800078f08ff */
[----:B------:R-:W-:-:S04]  /*2080*/  SHF.R.S32.HI R3, RZ, 0x1, R2 ;  /* 0x00000001ff037819 */ /* 0x000fc80000011402 */
[----:B------:R-:W-:Y:S01]  /*2090*/  IADD3 R2, PT, PT, R10, -R3, RZ ;  /* 0x800000030a027210 */ /* 0x000fe20007ffe0ff */
[----:B------:R-:W-:-:S03]  /*20a0*/  IMAD R7, R3, 0x100000, R7 ;  /* 0x0010000003077824 */ /* 0x000fc600078e0207 */
[----:B------:R-:W-:Y:S01]  /*20b0*/  LEA R3, R2, 0x3ff00000, 0x14 ;  /* 0x3ff0000002037811 */ /* 0x000fe200078ea0ff */
[----:B------:R-:W-:-:S06]  /*20c0*/  IMAD.MOV.U32 R2, RZ, RZ, RZ ;  /* 0x000000ffff027224 */ /* 0x000fcc00078e00ff */
[----:B------:R-:W-:-:S11]  /*20d0*/  DMUL R2, R6, R2 ;  /* 0x0000000206027228 */ /* 0x000fd60000000000 */
.L_x_31:
[----:B------:R-:W-:Y:S01]  /*20e0*/  DFMA R12, R12, R2, R2 ;  /* 0x000000020c0c722b */ /* 0x000fe20000000002 */
[----:B------:R-:W-:Y:S01]  /*20f0*/  IMAD.MOV.U32 R29, RZ, RZ, 0x0 ;  /* 0x00000000ff1d7424 */ /* 0x000fe200078e00ff */
[----:B------:R-:W-:-:S08]  /*2100*/  DSETP.NEU.AND P0, PT, |R2|, +INF , PT ;  /* 0x7ff000000200742a */ /* 0x000fd00003f0d200 */
[----:B------:R-:W-:Y:S02]  /*2110*/  FSEL R6, R2, R12, !P0 ;  /* 0x0000000c02067208 */ /* 0x000fe40004000000 */
[----:B------:R-:W-:Y:S01]  /*2120*/  FSEL R2, R3, R13, !P0 ;  /* 0x0000000d03027208 */ /* 0x000fe20004000000 */
[----:B------:R-:W-:Y:S06]  /*2130*/  RET.REL.NODEC R28 `(_Z4PoolPPfS0_iii) ;  /* 0xffffffdc1cb07950 */ /* 0x000fec0003c3ffff */
.L_x_32:
        /* <DEDUP_REMOVED lines=12> */
.L_x_66:


//--------------------- .text._Z7softmaxPfS_      --------------------------
	.section	.text._Z7softmaxPfS_,"ax",@progbits
	.align	128
        .global         _Z7softmaxPfS_
        .type           _Z7softmaxPfS_,@function
        .size           _Z7softmaxPfS_,(.L_x_67 - _Z7softmaxPfS_)
        .other          _Z7softmaxPfS_,@"STO_CUDA_ENTRY STV_DEFAULT"
_Z7softmaxPfS_:
.text._Z7softmaxPfS_:
[----:B------:R-:W-:Y:S01]  /*0000*/  LDC R1, c[0x0][0x37c] ;  /* 0x0000df00ff017b82 */ /* 0x000fe20000000800 */
[----:B------:R-:W0:Y:S07]  /*0010*/  S2R R11, SR_TID.X ;  /* 0x00000000000b7919 */ /* 0x000e2e0000002100 */
[----:B------:R-:W0:Y:S01]  /*0020*/  S2UR UR4, SR_CTAID.X ;  /* 0x00000000000479c3 */ /* 0x000e220000002500 */
[----:B------:R-:W1:Y:S07]  /*0030*/  LDCU.64 UR6, c[0x0][0x358] ;  /* 0x00006b00ff0677ac */ /* 0x000e6e0008000a00 */
[----:B------:R-:W0:Y:S08]  /*0040*/  LDC R0, c[0x0][0x360] ;  /* 0x0000d800ff007b82 */ /* 0x000e300000000800 */
[----:B------:R-:W2:Y:S01]  /*0050*/  LDC.64 R4, c[0x0][0x380] ;  /* 0x0000e000ff047b82 */ /* 0x000ea20000000a00 */
[----:B0-----:R-:W-:-:S04]  /*0060*/  IMAD R7, R0, UR4, R11 ;  /* 0x0000000400077c24 */ /* 0x001fc8000f8e020b */
[----:B--2---:R-:W-:-:S06]  /*0070*/  IMAD.WIDE R4, R7, 0x4, R4 ;  /* 0x0000000407047825 */ /* 0x004fcc00078e0204 */
[----:B-1----:R-:W2:Y:S01]  /*0080*/  LDG.E R4, desc[UR6][R4.64] ;  /* 0x0000000604047981 */ /* 0x002ea2000c1e1900 */
[----:B------:R-:W-:Y:S01]  /*0090*/  IMAD.MOV.U32 R3, RZ, RZ, 0x3bbb989d ;  /* 0x3bbb989dff037424 */ /* 0x000fe200078e00ff */
[----:B------:R-:W-:Y:S01]  /*00a0*/  ISETP.NE.AND P0, PT, R11, RZ, PT ;  /* 0x000000ff0b00720c */ /* 0x000fe20003f05270 */
[----:B------:R-:W-:Y:S01]  /*00b0*/  IMAD.MOV.U32 R9, RZ, RZ, 0x437c0000 ;  /* 0x437c0000ff097424 */ /* 0x000fe200078e00ff */
[----:B------:R-:W-:Y:S01]  /*00c0*/  BSSY.RECONVERGENT B0, `(.L_x_33) ;  /* 0x00000b1000007945 */ /* 0x000fe20003800200 */
[----:B--2---:R-:W-:-:S04]  /*00d0*/  FFMA.SAT R2, R4, R3, 0.5 ;  /* 0x3f00000004027423 */ /* 0x004fc80000002003 */
[----:B------:R-:W-:Y:S02]  /*00e0*/  FFMA.RM R6, R2, R9, 12582913 ;  /* 0x4b40000102067423 */ /* 0x000fe40000004009 */
[----:B------:R-:W0:Y:S02]  /*00f0*/  LDC.64 R2, c[0x0][0x388] ;  /* 0x0000e200ff027b82 */ /* 0x000e240000000a00 */
[C---:B------:R-:W-:Y:S01]  /*0100*/  FADD R9, R6.reuse, -12583039 ;  /* 0xcb40007f06097421 */ /* 0x040fe20000000000 */
[----:B------:R-:W-:-:S03]  /*0110*/  IMAD.SHL.U32 R6, R6, 0x800000, RZ ;  /* 0x0080000006067824 */ /* 0x000fc600078e00ff */
[----:B------:R-:W-:-:S04]  /*0120*/  FFMA R9, R4, 1.4426950216293334961, -R9 ;  /* 0x3fb8aa3b04097823 */ /* 0x000fc80000000809 */
[----:B------:R-:W-:-:S06]  /*0130*/  FFMA R9, R4, 1.925963033500011079e-08, R9 ;  /* 0x32a5706004097823 */ /* 0x000fcc0000000009 */
[----:B------:R-:W1:Y:S01]  /*0140*/  MUFU.EX2 R9, R9 ;  /* 0x0000000900097308 */ /* 0x000e620000000800 */
[----:B0-----:R-:W-:-:S04]  /*0150*/  IMAD.WIDE R4, R7, 0x4, R2 ;  /* 0x0000000407047825 */ /* 0x001fc800078e0202 */
[----:B-1----:R-:W-:-:S05]  /*0160*/  FMUL R7, R6, R9 ;  /* 0x0000000906077220 */ /* 0x002fca0000400000 */
[----:B------:R0:W-:Y:S01]  /*0170*/  STG.E desc[UR6][R4.64], R7 ;  /* 0x0000000704007986 */ /* 0x0001e2000c101906 */
[----:B------:R-:W-:Y:S06]  /*0180*/  BAR.SYNC.DEFER_BLOCKING 0x0 ;  /* 0x0000000000007b1d */ /* 0x000fec0000010000 */
[----:B------:R-:W-:Y:S05]  /*0190*/  @P0 BRA `(.L_x_34) ;  /* 0x00000008008c0947 */ /* 0x000fea0003800000 */
[C---:B------:R-:W-:Y:S02]  /*01a0*/  ISETP.GE.U32.AND P1, PT, R0.reuse, 0x10, PT ;  /* 0x000000100000780c */ /* 0x040fe40003f26070 */
[----:B------:R-:W-:Y:S02]  /*01b0*/  CS2R R8, SRZ ;  /* 0x0000000000087805 */ /* 0x000fe4000001ff00 */
[----:B------:R-:W-:-:S04]  /*01c0*/  LOP3.LUT R24, R0, 0xf, RZ, 0xc0, !PT ;  /* 0x0000000f00187812 */ /* 0x000fc800078ec0ff */
[----:B------:R-:W-:-:S05]  /*01d0*/  ISETP.NE.AND P0, PT, R24, RZ, PT ;  /* 0x000000ff1800720c */ /* 0x000fca0003f05270 */
[----:B------:R-:W-:Y:S08]  /*01e0*/  @!P1 BRA `(.L_x_35) ;  /* 0x0000000400389947 */ /* 0x000ff00003800000 */
[----:B------:R-:W1:Y:S01]  /*01f0*/  LDCU.64 UR4, c[0x0][0x388] ;  /* 0x00007100ff0477ac */ /* 0x000e620008000a00 */
[C---:B------:R-:W-:Y:S01]  /*0200*/  LOP3.LUT R10, R0.reuse, 0xfffffff0, RZ, 0xc0, !PT ;  /* 0xfffffff0000a7812 */ /* 0x040fe200078ec0ff */
[----:B------:R-:W-:Y:S01]  /*0210*/  IMAD.MOV.U32 R8, RZ, RZ, RZ ;  /* 0x000000ffff087224 */ /* 0x000fe200078e00ff */
[----:B------:R-:W-:-:S03]  /*0220*/  LOP3.LUT R9, R0, 0x7f0, RZ, 0xc0, !PT ;  /* 0x000007f000097812 */ /* 0x000fc600078ec0ff */
[----:B------:R-:W-:Y:S01]  /*0230*/  IMAD.MOV R10, RZ, RZ, -R10 ;  /* 0x000000ffff0a7224 */ /* 0x000fe200078e0a0a */
[----:B-1----:R-:W-:-:S04]  /*0240*/  UIADD3 UR4, UP0, UPT, UR4, 0x20, URZ ;  /* 0x0000002004047890 */ /* 0x002fc8000ff1e0ff */
[----:B------:R-:W-:Y:S02]  /*0250*/  UIADD3.X UR5, UPT, UPT, URZ, UR5, URZ, UP0, !UPT ;  /* 0x00000005ff057290 */ /* 0x000fe400087fe4ff */
[----:B------:R-:W-:-:S04]  /*0260*/  IMAD.U32 R6, RZ, RZ, UR4 ;  /* 0x00000004ff067e24 */ /* 0x000fc8000f8e00ff */
[----:B0-----:R-:W-:-:S07]  /*0270*/  IMAD.U32 R7, RZ, RZ, UR5 ;  /* 0x00000005ff077e24 */ /* 0x001fce000f8e00ff */
.L_x_36:
[----:B------:R-:W2:Y:S04]  /*0280*/  LDG.E R22, desc[UR6][R6.64+-0x20] ;  /* 0xffffe00606167981 */ /* 0x000ea8000c1e1900 */
[----:B------:R-:W3:Y:S04]  /*0290*/  LDG.E R25, desc[UR6][R6.64+-0x1c] ;  /* 0xffffe40606197981 */ /* 0x000ee8000c1e1900 */
[----:B------:R-:W4:Y:S04]  /*02a0*/  LDG.E R21, desc[UR6][R6.64+-0x18] ;  /* 0xffffe80606157981 */ /* 0x000f28000c1e1900 */
[----:B------:R-:W5:Y:S04]  /*02b0*/  LDG.E R11, desc[UR6][R6.64+-0x14] ;  /* 0xffffec06060b7981 */ /* 0x000f68000c1e1900 */
[----:B------:R-:W5:Y:S04]  /*02c0*/  LDG.E R12, desc[UR6][R6.64+-0x10] ;  /* 0xfffff006060c7981 */ /* 0x000f68000c1e1900 */
[----:B------:R-:W5:Y:S04]  /*02d0*/  LDG.E R13, desc[UR6][R6.64+-0xc] ;  /* 0xfffff406060d7981 */ /* 0x000f68000c1e1900 */
[----:B------:R-:W5:Y:S04]  /*02e0*/  LDG.E R14, desc[UR6][R6.64+-0x8] ;  /* 0xfffff806060e7981 */ /* 0x000f68000c1e1900 */
[----:B------:R-:W5:Y:S04]  /*02f0*/  LDG.E R15, desc[UR6][R6.64+-0x4] ;  /* 0xfffffc06060f7981 */ /* 0x000f68000c1e1900 */
[----:B------:R-:W5:Y:S04]  /*0300*/  LDG.E R16, desc[UR6][R6.64] ;  /* 0x0000000606107981 */ /* 0x000f68000c1e1900 */
[----:B------:R-:W5:Y:S04]  /*0310*/  LDG.E R17, desc[UR6][R6.64+0x4] ;  /* 0x0000040606117981 */ /* 0x000f68000c1e1900 */
[----:B------:R-:W5:Y:S04]  /*0320*/  LDG.E R18, desc[UR6][R6.64+0x8] ;  /* 0x0000080606127981 */ /* 0x000f68000c1e1900 */
[----:B------:R-:W5:Y:S01]  /*0330*/  LDG.E R19, desc[UR6][R6.64+0xc] ;  /* 0x00000c0606137981 */ /* 0x000f62000c1e1900 */
[----:B-1----:R-:W-:-:S03]  /*0340*/  I2FP.F32.S32 R23, R8 ;  /* 0x0000000800177245 */ /* 0x002fc60000201400 */
[----:B------:R-:W5:Y:S04]  /*0350*/  LDG.E R20, desc[UR6][R6.64+0x10] ;  /* 0x0000100606147981 */ /* 0x000f68000c1e1900 */
[----:B------:R-:W5:Y:S01]  /*0360*/  LDG.E R8, desc[UR6][R6.64+0x14] ;  /* 0x0000140606087981 */ /* 0x000f62000c1e1900 */
[----:B--2---:R-:W-:-:S06]  /*0370*/  FADD R23, R22, R23 ;  /* 0x0000001716177221 */ /* 0x004fcc0000000000 */
[----:B------:R-:W0:Y:S02]  /*0380*/  F2I.TRUNC.NTZ R23, R23 ;  /* 0x0000001700177305 */ /* 0x000e24000020f100 */
[----:B0-----:R-:W-:-:S05]  /*0390*/  I2FP.F32.S32 R22, R23 ;  /* 0x0000001700167245 */ /* 0x001fca0000201400 */
[----:B---3--:R-:W-:Y:S02]  /*03a0*/  FADD R25, R25, R22 ;  /* 0x0000001619197221 */ /* 0x008fe40000000000 */
[----:B------:R-:W2:Y:S04]  /*03b0*/  LDG.E R22, desc[UR6][R6.64+0x18] ;  /* 0x0000180606167981 */ /* 0x000ea8000c1e1900 */
[----:B------:R-:W0:Y:S02]  /*03c0*/  F2I.TRUNC.NTZ R25, R25 ;  /* 0x0000001900197305 */ /* 0x000e24000020f100 */
[----:B0-----:R-:W-:-:S05]  /*03d0*/  I2FP.F32.S32 R26, R25 ;  /* 0x00000019001a7245 */ /* 0x001fca0000201400 */
[----:B----4-:R-:W-:Y:S02]  /*03e0*/  FADD R26, R21, R26 ;  /* 0x0000001a151a7221 */ /* 0x010fe40000000000 */
[----:B------:R-:W3:Y:S04]  /*03f0*/  LDG.E R21, desc[UR6][R6.64+0x1c] ;  /* 0x00001c0606157981 */ /* 0x000ee8000c1e1900 */
[----:B------:R-:W0:Y:S02]  /*0400*/  F2I.TRUNC.NTZ R26, R26 ;  /* 0x0000001a001a7305 */ /* 0x000e24000020f100 */
[----:B0-----:R-:W-:-:S05]  /*0410*/  I2FP.F32.S32 R28, R26 ;  /* 0x0000001a001c7245 */ /* 0x001fca0000201400 */
[----:B-----5:R-:W-:-:S06]  /*0420*/  FADD R11, R11, R28 ;  /* 0x0000001c0b0b7221 */ /* 0x020fcc0000000000 */
[----:B------:R-:W0:Y:S02]  /*0430*/  F2I.TRUNC.NTZ R11, R11 ;  /* 0x0000000b000b7305 */ /* 0x000e24000020f100 */
[----:B0-----:R-:W-:-:S05]  /*0440*/  I2FP.F32.S32 R23, R11 ;  /* 0x0000000b00177245 */ /* 0x001fca0000201400 */
[----:B------:R-:W-:-:S06]  /*0450*/  FADD R12, R12, R23 ;  /* 0x000000170c0c7221 */ /* 0x000fcc0000000000 */
        /* <DEDUP_REMOVED lines=29> */
[----:B--2---:R-:W-:-:S06]  /*0630*/  FADD R17, R22, R17 ;  /* 0x0000001116117221 */ /* 0x004fcc0000000000 */
[----:B------:R-:W0:Y:S01]  /*0640*/  F2I.TRUNC.NTZ R17, R17 ;  /* 0x0000001100117305 */ /* 0x000e22000020f100 */
[----:B------:R-:W-:-:S05]  /*0650*/  VIADD R10, R10, 0x10 ;  /* 0x000000100a0a7836 */ /* 0x000fca0000000000 */
[----:B------:R-:W-:Y:S02]  /*0660*/  ISETP.NE.AND P1, PT, R10, RZ, PT ;  /* 0x000000ff0a00720c */ /* 0x000fe40003f25270 */
[----:B0-----:R-:W-:-:S05]  /*0670*/  I2FP.F32.S32 R8, R17 ;  /* 0x0000001100087245 */ /* 0x001fca0000201400 */
[----:B---3--:R-:W-:-:S06]  /*0680*/  FADD R8, R21, R8 ;  /* 0x0000000815087221 */ /* 0x008fcc0000000000 */
[----:B------:R-:W1:Y:S01]  /*0690*/  F2I.TRUNC.NTZ R8, R8 ;  /* 0x0000000800087305 */ /* 0x000e62000020f100 */
[----:B------:R-:W-:-:S05]  /*06a0*/  IADD3 R6, P2, PT, R6, 0x40, RZ ;  /* 0x0000004006067810 */ /* 0x000fca0007f5e0ff */
[----:B------:R-:W-:Y:S01]  /*06b0*/  IMAD.X R7, RZ, RZ, R7, P2 ;  /* 0x000000ffff077224 */ /* 0x000fe200010e0607 */
[----:B------:R-:W-:Y:S07]  /*06c0*/  @P1 BRA `(.L_x_36) ;  /* 0xfffffff800ec1947 */ /* 0x000fee000383ffff */
.L_x_35:
[----:B------:R-:W-:Y:S05]  /*06d0*/  @!P0 BRA `(.L_x_37) ;  /* 0x00000004002c8947 */ /* 0x000fea0003800000 */
[----:B------:R-:W-:Y:S02]  /*06e0*/  ISETP.GE.U32.AND P0, PT, R24, 0x8, PT ;  /* 0x000000081800780c */ /* 0x000fe40003f06070 */
[----:B------:R-:W-:-:S04]  /*06f0*/  LOP3.LUT R19, R0, 0x7, RZ, 0xc0, !PT ;  /* 0x0000000700137812 */ /* 0x000fc800078ec0ff */
[----:B------:R-:W-:-:S07]  /*0700*/  ISETP.NE.AND P1, PT, R19, RZ, PT ;  /* 0x000000ff1300720c */ /* 0x000fce0003f25270 */
[----:B------:R-:W-:Y:S06]  /*0710*/  @!P0 BRA `(.L_x_38) ;  /* 0x0000000000888947 */ /* 0x000fec0003800000 */
[----:B------:R-:W-:-:S05]  /*0720*/  IMAD.WIDE.U32 R12, R9, 0x4, R2 ;  /* 0x00000004090c7825 */ /* 0x000fca00078e0002 */
[----:B------:R-:W2:Y:S04]  /*0730*/  LDG.E R14, desc[UR6][R12.64] ;  /* 0x000000060c0e7981 */ /* 0x000ea8000c1e1900 */
[----:B------:R-:W3:Y:S04]  /*0740*/  LDG.E R16, desc[UR6][R12.64+0x4] ;  /* 0x000004060c107981 */ /* 0x000ee8000c1e1900 */
[----:B------:R-:W4:Y:S04]  /*0750*/  LDG.E R17, desc[UR6][R12.64+0x8] ;  /* 0x000008060c117981 */ /* 0x000f28000c1e1900 */
[----:B------:R-:W5:Y:S04]  /*0760*/  LDG.E R18, desc[UR6][R12.64+0xc] ;  /* 0x00000c060c127981 */ /* 0x000f68000c1e1900 */
[----:B------:R-:W5:Y:S04]  /*0770*/  LDG.E R10, desc[UR6][R12.64+0x10] ;  /* 0x000010060c0a7981 */ /* 0x000f68000c1e1900 */
[----:B0-----:R-:W5:Y:S04]  /*0780*/  LDG.E R7, desc[UR6][R12.64+0x14] ;  /* 0x000014060c077981 */ /* 0x001f68000c1e1900 */
[----:B------:R-:W5:Y:S04]  /*0790*/  LDG.E R6, desc[UR6][R12.64+0x18] ;  /* 0x000018060c067981 */ /* 0x000f68000c1e1900 */
[----:B------:R0:W5:Y:S01]  /*07a0*/  LDG.E R11, desc[UR6][R12.64+0x1c] ;  /* 0x00001c060c0b7981 */ /* 0x000162000c1e1900 */
[----:B-1----:R-:W-:Y:S01]  /*07b0*/  I2FP.F32.S32 R15, R8 ;  /* 0x00000008000f7245 */ /* 0x002fe20000201400 */
[----:B------:R-:W-:-:S04]  /*07c0*/  VIADD R9, R9, 0x8 ;  /* 0x0000000809097836 */ /* 0x000fc80000000000 */
[----:B--2---:R-:W-:-:S06]  /*07d0*/  FADD R14, R14, R15 ;  /* 0x0000000f0e0e7221 */ /* 0x004fcc0000000000 */
[----:B------:R-:W1:Y:S02]  /*07e0*/  F2I.TRUNC.NTZ R14, R14 ;  /* 0x0000000e000e7305 */ /* 0x000e64000020f100 */
[----:B-1----:R-:W-:-:S05]  /*07f0*/  I2FP.F32.S32 R15, R14 ;  /* 0x0000000e000f7245 */ /* 0x002fca0000201400 */
[----:B---3--:R-:W-:-:S06]  /*0800*/  FADD R15, R16, R15 ;  /* 0x0000000f100f7221 */ /* 0x008fcc0000000000 */
[----:B------:R-:W1:Y:S02]  /*0810*/  F2I.TRUNC.NTZ R15, R15 ;  /* 0x0000000f000f7305 */ /* 0x000e64000020f100 */
[----:B-1----:R-:W-:-:S05]  /*0820*/  I2FP.F32.S32 R8, R15 ;  /* 0x0000000f00087245 */ /* 0x002fca0000201400 */
[----:B----4-:R-:W-:-:S06]  /*0830*/  FADD R8, R17, R8 ;  /* 0x0000000811087221 */ /* 0x010fcc0000000000 */
[----:B------:R-:W1:Y:S02]  /*0840*/  F2I.TRUNC.NTZ R8, R8 ;  /* 0x0000000800087305 */ /* 0x000e64000020f100 */
[----:B-1----:R-:W-:-:S05]  /*0850*/  I2FP.F32.S32 R17, R8 ;  /* 0x0000000800117245 */ /* 0x002fca0000201400 */
        /* <DEDUP_REMOVED lines=13> */
[----:B------:R-:W2:Y:S02]  /*0930*/  F2I.TRUNC.NTZ R8, R8 ;  /* 0x0000000800087305 */ /* 0x000ea4000020f100 */
.L_x_38:
[----:B------:R-:W-:Y:S05]  /*0940*/  @!P1 BRA `(.L_x_37) ;  /* 0x0000000000909947 */ /* 0x000fea0003800000 */
[----:B------:R-:W-:Y:S02]  /*0950*/  ISETP.GE.U32.AND P0, PT, R19, 0x4, PT ;  /* 0x000000041300780c */ /* 0x000fe40003f06070 */
[----:B------:R-:W-:-:S04]  /*0960*/  LOP3.LUT R0, R0, 0x3, RZ, 0xc0, !PT ;  /* 0x0000000300007812 */ /* 0x000fc800078ec0ff */
[----:B------:R-:W-:-:S07]  /*0970*/  ISETP.NE.AND P1, PT, R0, RZ, PT ;  /* 0x000000ff0000720c */ /* 0x000fce0003f25270 */
[----:B------:R-:W-:Y:S06]  /*0980*/  @!P0 BRA `(.L_x_39) ;  /* 0x0000000000488947 */ /* 0x000fec0003800000 */
[----:B0-----:R-:W-:-:S05]  /*0990*/  IMAD.WIDE.U32 R6, R9, 0x4, R2 ;  /* 0x0000000409067825 */ /* 0x001fca00078e0002 */
[----:B------:R-:W3:Y:S04]  /*09a0*/  LDG.E R10, desc[UR6][R6.64] ;  /* 0x00000006060a7981 */ /* 0x000ee8000c1e1900 */
[----:B------:R-:W4:Y:S04]  /*09b0*/  LDG.E R12, desc[UR6][R6.64+0x4] ;  /* 0x00000406060c7981 */ /* 0x000f28000c1e1900 */
[----:B------:R-:W5:Y:S04]  /*09c0*/  LDG.E R13, desc[UR6][R6.64+0x8] ;  /* 0x00000806060d7981 */ /* 0x000f68000c1e1900 */
[----:B------:R-:W5:Y:S01]  /*09d0*/  LDG.E R14, desc[UR6][R6.64+0xc] ;  /* 0x00000c06060e7981 */ /* 0x000f62000c1e1900 */
[----:B-12---:R-:W-:Y:S01]  /*09e0*/  I2FP.F32.S32 R11, R8 ;  /* 0x00000008000b7245 */ /* 0x006fe20000201400 */
[----:B------:R-:W-:-:S04]  /*09f0*/  VIADD R9, R9, 0x4 ;  /* 0x0000000409097836 */ /* 0x000fc80000000000 */
[----:B---3--:R-:W-:-:S06]  /*0a00*/  FADD R10, R10, R11 ;  /* 0x0000000b0a0a7221 */ /* 0x008fcc0000000000 */
[----:B------:R-:W0:Y:S02]  /*0a10*/  F2I.TRUNC.NTZ R10, R10 ;  /* 0x0000000a000a7305 */ /* 0x000e24000020f100 */
[----:B0-----:R-:W-:-:S05]  /*0a20*/  I2FP.F32.S32 R11, R10 ;  /* 0x0000000a000b7245 */ /* 0x001fca0000201400 */
[----:B----4-:R-:W-:-:S06]  /*0a30*/  FADD R11, R12, R11 ;  /* 0x0000000b0c0b7221 */ /* 0x010fcc0000000000 */
[----:B------:R-:W0:Y:S02]  /*0a40*/  F2I.TRUNC.NTZ R11, R11 ;  /* 0x0000000b000b7305 */ /* 0x000e24000020f100 */
[----:B0-----:R-:W-:-:S05]  /*0a50*/  I2FP.F32.S32 R8, R11 ;  /* 0x0000000b00087245 */ /* 0x001fca0000201400 */
[----:B-----5:R-:W-:-:S06]  /*0a60*/  FADD R13, R13, R8 ;  /* 0x000000080d0d7221 */ /* 0x020fcc0000000000 */
[----:B------:R-:W0:Y:S02]  /*0a70*/  F2I.TRUNC.NTZ R13, R13 ;  /* 0x0000000d000d7305 */ /* 0x000e24000020f100 */
[----:B0-----:R-:W-:-:S05]  /*0a80*/  I2FP.F32.S32 R15, R13 ;  /* 0x0000000d000f7245 */ /* 0x001fca0000201400 */
[----:B------:R-:W-:-:S04]  /*0a90*/  FADD R14, R14, R15 ;  /* 0x0000000f0e0e7221 */ /* 0x000fc80000000000 */
[----:B------:R3:W4:Y:S03]  /*0aa0*/  F2I.TRUNC.NTZ R8, R14 ;  /* 0x0000000e00087305 */ /* 0x000726000020f100 */
.L_x_39:
[----:B------:R-:W-:Y:S05]  /*0ab0*/  @!P1 BRA `(.L_x_37) ;  /* 0x0000000000349947 */ /* 0x000fea0003800000 */
[----:B------:R-:W-:-:S04]  /*0ac0*/  IMAD.WIDE.U32 R2, R9, 0x4, R2 ;  /* 0x0000000409027825 */ /* 0x000fc800078e0002 */
[----:B------:R-:W-:Y:S02]  /*0ad0*/  IMAD.MOV R0, RZ, RZ, -R0 ;  /* 0x000000ffff007224 */ /* 0x000fe400078e0a00 */
[----:B------:R-:W-:-:S07]  /*0ae0*/  IMAD.MOV.U32 R6, RZ, RZ, R2 ;  /* 0x000000ffff067224 */ /* 0x000fce00078e0002 */
.L_x_40:
[----:B------:R-:W-:-:S06]  /*0af0*/  IMAD.MOV.U32 R2, RZ, RZ, R6 ;  /* 0x000000ffff027224 */ /* 0x000fcc00078e0006 */
[----:B------:R5:W3:Y:S01]  /*0b00*/  LDG.E R2, desc[UR6][R2.64] ;  /* 0x0000000602027981 */ /* 0x000ae2000c1e1900 */
[----:B012-4-:R-:W-:Y:S01]  /*0b10*/  I2FP.F32.S32 R7, R8 ;  /* 0x0000000800077245 */ /* 0x017fe20000201400 */
[----:B------:R-:W-:Y:S01]  /*0b20*/  VIADD R0, R0, 0x1 ;  /* 0x0000000100007836 */ /* 0x000fe20000000000 */
[----:B------:R-:W-:-:S04]  /*0b30*/  IADD3 R6, P1, PT, R6, 0x4, RZ ;  /* 0x0000000406067810 */ /* 0x000fc80007f3e0ff */
[----:B------:R-:W-:Y:S01]  /*0b40*/  ISETP.NE.AND P0, PT, R0, RZ, PT ;  /* 0x000000ff0000720c */ /* 0x000fe20003f05270 */
[----:B-----5:R-:W-:Y:S02]  /*0b50*/  IMAD.X R3, RZ, RZ, R3, P1 ;  /* 0x000000ffff037224 */ /* 0x020fe400008e0603 */
[----:B---3--:R-:W-:-:S06]  /*0b60*/  FADD R8, R7, R2 ;  /* 0x0000000207087221 */ /* 0x008fcc0000000000 */
[----:B------:R-:W0:Y:S04]  /*0b70*/  F2I.TRUNC.NTZ R8, R8 ;  /* 0x0000000800087305 */ /* 0x000e28000020f100 */
[----:B------:R-:W-:Y:S05]  /*0b80*/  @P0 BRA `(.L_x_40) ;  /* 0xfffffffc00d80947 */ /* 0x000fea000383ffff */
.L_x_37:
[----:B------:R-:W5:Y:S01]  /*0b90*/  S2UR UR5, SR_CgaCtaId ;  /* 0x00000000000579c3 */ /* 0x000f620000008800 */
[----:B------:R-:W-:Y:S02]  /*0ba0*/  UMOV UR4, 0x400 ;  /* 0x0000040000047882 */ /* 0x000fe40000000000 */
[----:B-----5:R-:W-:-:S09]  /*0bb0*/  ULEA UR4, UR5, UR4, 0x18 ;  /* 0x0000000405047291 */ /* 0x020fd2000f8ec0ff */
[----:B012-4-:R1:W-:Y:S03]  /*0bc0*/  STS [UR4], R8 ;  /* 0x00000008ff007988 */ /* 0x0173e60008000804 */
.L_x_34:
[----:B------:R-:W-:Y:S05]  /*0bd0*/  BSYNC.RECONVERGENT B0 ;  /* 0x0000000000007941 */ /* 0x000fea0003800200 */
.L_x_33:
[----:B------:R-:W-:Y:S06]  /*0be0*/  BAR.SYNC.DEFER_BLOCKING 0x0 ;  /* 0x0000000000007b1d */ /* 0x000fec0000010000 */
[----:B------:R-:W2:Y:S02]  /*0bf0*/  LDG.E R0, desc[UR6][R4.64] ;  /* 0x0000000604007981 */ /* 0x000ea4000c1e1900 */
[----:B------:R-:W4:Y:S01]  /*0c00*/  S2UR UR5, SR_CgaCtaId ;  /* 0x00000000000579c3 */ /* 0x000f220000008800 */
[----:B------:R-:W-:Y:S01]  /*0c10*/  UMOV UR4, 0x400 ;  /* 0x0000040000047882 */ /* 0x000fe20000000000 */
[----:B------:R-:W-:Y:S01]  /*0c20*/  BSSY.RECONVERGENT B0, `(.L_x_41) ;  /* 0x000000f000007945 */ /* 0x000fe20003800200 */
[----:B----4-:R-:W-:-:S09]  /*0c30*/  ULEA UR4, UR5, UR4, 0x18 ;  /* 0x0000000405047291 */ /* 0x010fd2000f8ec0ff */
[----:B------:R-:W4:Y:S02]  /*0c40*/  LDS R2, [UR4] ;  /* 0x00000004ff027984 */ /* 0x000f240008000800 */
[----:B----4-:R-:W-:-:S04]  /*0c50*/  I2FP.F32.S32 R3, R2 ;  /* 0x0000000200037245 */ /* 0x010fc80000201400 */
[----:B------:R-:W0:Y:S02]  /*0c60*/  MUFU.RCP R2, R3 ;  /* 0x0000000300027308 */ /* 0x000e240000001000 */
[----:B0-----:R-:W-:-:S04]  /*0c70*/  FFMA R7, -R3, R2, 1 ;  /* 0x3f80000003077423 */ /* 0x001fc80000000102 */
[----:B------:R-:W-:Y:S02]  /*0c80*/  FFMA R7, R2, R7, R2 ;  /* 0x0000000702077223 */ /* 0x000fe40000000002 */
[----:B--2---:R-:W0:Y:S02]  /*0c90*/  FCHK P0, R0, R3 ;  /* 0x0000000300007302 */ /* 0x004e240000000000 */
[----:B------:R-:W-:-:S04]  /*0ca0*/  FFMA R2, R0, R7, RZ ;  /* 0x0000000700027223 */ /* 0x000fc800000000ff */
[----:B------:R-:W-:-:S04]  /*0cb0*/  FFMA R6, -R3, R2, R0 ;  /* 0x0000000203067223 */ /* 0x000fc80000000100 */
[----:B------:R-:W-:Y:S01]  /*0cc0*/  FFMA R7, R7, R6, R2 ;  /* 0x0000000607077223 */ /* 0x000fe20000000002 */
[----:B0-----:R-:W-:Y:S06]  /*0cd0*/  @!P0 BRA `(.L_x_42) ;  /* 0x00000000000c8947 */ /* 0x001fec0003800000 */
[----:B------:R-:W-:-:S07]  /*0ce0*/  MOV R2, 0xd00 ;  /* 0x00000d0000027802 */ /* 0x000fce0000000f00 */
[----:B-1-3--:R-:W-:Y:S05]  /*0cf0*/  CALL.REL.NOINC `($__internal_1_$__cuda_sm3x_div_rn_noftz_f32_slowpath) ;  /* 0x0000000000107944 */ /* 0x00afea0003c00000 */
[----:B------:R-:W-:-:S07]  /*0d00*/  IMAD.MOV.U32 R7, RZ, RZ, R0 ;  /* 0x000000ffff077224 */ /* 0x000fce00078e0000 */
.L_x_42:
[----:B------:R-:W-:Y:S05]  /*0d10*/  BSYNC.RECONVERGENT B0 ;  /* 0x0000000000007941 */ /* 0x000fea0003800200 */
.L_x_41:
[----:B------:R-:W-:Y:S01]  /*0d20*/  STG.E desc[UR6][R4.64], R7 ;  /* 0x0000000704007986 */ /* 0x000fe2000c101906 */
[----:B------:R-:W-:Y:S05]  /*0d30*/  EXIT ;  /* 0x000000000000794d */ /* 0x000fea0003800000 */
        .weak           $__internal_1_$__cuda_sm3x_div_rn_noftz_f32_slowpath
        .type           $__internal_1_$__cuda_sm3x_div_rn_noftz_f32_slowpath,@function
        .size           $__internal_1_$__cuda_sm3x_div_rn_noftz_f32_slowpath,(.L_x_67 - $__internal_1_$__cuda_sm3x_div_rn_noftz_f32_slowpath)
$__internal_1_$__cuda_sm3x_div_rn_noftz_f32_slowpath:
[--C-:B------:R-:W-:Y:S01]  /*0d40*/  SHF.R.U32.HI R7, RZ, 0x17, R3.reuse ;  /* 0x00000017ff077819 */ /* 0x100fe20000011603 */
[----:B------:R-:W-:Y:S01]  /*0d50*/  BSSY.RECONVERGENT B1, `(.L_x_43) ;  /* 0x0000064000017945 */ /* 0x000fe20003800200 */
[--C-:B------:R-:W-:Y:S01]  /*0d60*/  SHF.R.U32.HI R6, RZ, 0x17, R0.reuse ;  /* 0x00000017ff067819 */ /* 0x100fe20000011600 */
[----:B------:R-:W-:Y:S01]  /*0d70*/  IMAD.MOV.U32 R8, RZ, RZ, R0 ;  /* 0x000000ffff087224 */ /* 0x000fe200078e0000 */
[----:B------:R-:W-:Y:S01]  /*0d80*/  LOP3.LUT R7, R7, 0xff, RZ, 0xc0, !PT ;  /* 0x000000ff07077812 */ /* 0x000fe200078ec0ff */
[----:B------:R-:W-:Y:S01]  /*0d90*/  IMAD.MOV.U32 R9, RZ, RZ, R3 ;  /* 0x000000ffff097224 */ /* 0x000fe200078e0003 */
[----:B------:R-:W-:-:S03]  /*0da0*/  LOP3.LUT R6, R6, 0xff, RZ, 0xc0, !PT ;  /* 0x000000ff06067812 */ /* 0x000fc600078ec0ff */
[----:B------:R-:W-:Y:S02]  /*0db0*/  VIADD R12, R7, 0xffffffff ;  /* 0xffffffff070c7836 */ /* 0x000fe40000000000 */
[----:B------:R-:W-:-:S03]  /*0dc0*/  VIADD R11, R6, 0xffffffff ;  /* 0xffffffff060b7836 */ /* 0x000fc60000000000 */
[----:B------:R-:W-:-:S04]  /*0dd0*/  ISETP.GT.U32.AND P0, PT, R12, 0xfd, PT ;  /* 0x000000fd0c00780c */ /* 0x000fc80003f04070 */
[----:B------:R-:W-:-:S13]  /*0de0*/  ISETP.GT.U32.OR P0, PT, R11, 0xfd, P0 ;  /* 0x000000fd0b00780c */ /* 0x000fda0000704470 */
[----:B------:R-:W-:Y:S01]  /*0df0*/  @!P0 IMAD.MOV.U32 R10, RZ, RZ, RZ ;  /* 0x000000ffff0a8224 */ /* 0x000fe200078e00ff */
[----:B------:R-:W-:Y:S06]  /*0e00*/  @!P0 BRA `(.L_x_44) ;  /* 0x00000000005c8947 */ /* 0x000fec0003800000 */
[----:B------:R-:W-:Y:S02]  /*0e10*/  FSETP.GTU.FTZ.AND P0, PT, |R0|, +INF , PT ;  /* 0x7f8000000000780b */ /* 0x000fe40003f1c200 */
[----:B------:R-:W-:-:S04]  /*0e20*/  FSETP.GTU.FTZ.AND P1, PT, |R3|, +INF , PT ;  /* 0x7f8000000300780b */ /* 0x000fc80003f3c200 */
[----:B------:R-:W-:-:S13]  /*0e30*/  PLOP3.LUT P0, PT, P0, P1, PT, 0xf8, 0x8f ;  /* 0x00000000008f781c */ /* 0x000fda0000703f70 */
[----:B------:R-:W-:Y:S05]  /*0e40*/  @P0 BRA `(.L_x_45) ;  /* 0x00000004004c0947 */ /* 0x000fea0003800000 */
[----:B------:R-:W-:-:S13]  /*0e50*/  LOP3.LUT P0, RZ, R9, 0x7fffffff, R8, 0xc8, !PT ;  /* 0x7fffffff09ff7812 */ /* 0x000fda000780c808 */
[----:B------:R-:W-:Y:S05]  /*0e60*/  @!P0 BRA `(.L_x_46) ;  /* 0x00000004003c8947 */ /* 0x000fea0003800000 */
[C---:B------:R-:W-:Y:S02]  /*0e70*/  FSETP.NEU.FTZ.AND P2, PT, |R0|.reuse, +INF , PT ;  /* 0x7f8000000000780b */ /* 0x040fe40003f5d200 */
[----:B------:R-:W-:Y:S02]  /*0e80*/  FSETP.NEU.FTZ.AND P1, PT, |R3|, +INF , PT ;  /* 0x7f8000000300780b */ /* 0x000fe40003f3d200 */
[----:B------:R-:W-:-:S11]  /*0e90*/  FSETP.NEU.FTZ.AND P0, PT, |R0|, +INF , PT ;  /* 0x7f8000000000780b */ /* 0x000fd60003f1d200 */
[----:B------:R-:W-:Y:S05]  /*0ea0*/  @!P1 BRA !P2, `(.L_x_46) ;  /* 0x00000004002c9947 */ /* 0x000fea0005000000 */
[----:B------:R-:W-:-:S04]  /*0eb0*/  LOP3.LUT P2, RZ, R8, 0x7fffffff, RZ, 0xc0, !PT ;  /* 0x7fffffff08ff7812 */ /* 0x000fc8000784c0ff */
[----:B------:R-:W-:-:S13]  /*0ec0*/  PLOP3.LUT P1, PT, P1, P2, PT, 0x2f, 0xf2 ;  /* 0x0000000000f2781c */ /* 0x000fda0000f24577 */
[----:B------:R-:W-:Y:S05]  /*0ed0*/  @P1 BRA `(.L_x_47) ;  /* 0x0000000400181947 */ /* 0x000fea0003800000 */
[----:B------:R-:W-:-:S04]  /*0ee0*/  LOP3.LUT P1, RZ, R9, 0x7fffffff, RZ, 0xc0, !PT ;  /* 0x7fffffff09ff7812 */ /* 0x000fc8000782c0ff */
[----:B------:R-:W-:-:S13]  /*0ef0*/  PLOP3.LUT P0, PT, P0, P1, PT, 0x2f, 0xf2 ;  /* 0x0000000000f2781c */ /* 0x000fda0000702577 */
[----:B------:R-:W-:Y:S05]  /*0f00*/  @P0 BRA `(.L_x_48) ;  /* 0x0000000400000947 */ /* 0x000fea0003800000 */
[----:B------:R-:W-:Y:S02]  /*0f10*/  ISETP.GE.AND P0, PT, R11, RZ, PT ;  /* 0x000000ff0b00720c */ /* 0x000fe40003f06270 */
[----:B------:R-:W-:-:S11]  /*0f20*/  ISETP.GE.AND P1, PT, R12, RZ, PT ;  /* 0x000000ff0c00720c */ /* 0x000fd60003f26270 */
[----:B------:R-:W-:Y:S02]  /*0f30*/  @P0 IMAD.MOV.U32 R10, RZ, RZ, RZ ;  /* 0x000000ffff0a0224 */ /* 0x000fe400078e00ff */
[----:B------:R-:W-:Y:S01]  /*0f40*/  @!P0 FFMA R8, R0, 1.84467440737095516160e+19, RZ ;  /* 0x5f80000000088823 */ /* 0x000fe200000000ff */
[----:B------:R-:W-:Y:S02]  /*0f50*/  @!P0 IMAD.MOV.U32 R10, RZ, RZ, -0x40 ;  /* 0xffffffc0ff0a8424 */ /* 0x000fe400078e00ff */
[----:B------:R-:W-:Y:S02]  /*0f60*/  @!P1 FFMA R9, R3, 1.84467440737095516160e+19, RZ ;  /* 0x5f80000003099823 */ /* 0x000fe400000000ff */
[----:B------:R-:W-:-:S07]  /*0f70*/  @!P1 VIADD R10, R10, 0x40 ;  /* 0x000000400a0a9836 */ /* 0x000fce0000000000 */
.L_x_44:
[----:B------:R-:W-:Y:S01]  /*0f80*/  LEA R0, R7, 0xc0800000, 0x17 ;  /* 0xc080000007007811 */ /* 0x000fe200078eb8ff */
[----:B------:R-:W-:Y:S01]  /*0f90*/  VIADD R6, R6, 0xffffff81 ;  /* 0xffffff8106067836 */ /* 0x000fe20000000000 */
[----:B------:R-:W-:Y:S03]  /*0fa0*/  BSSY.RECONVERGENT B2, `(.L_x_49) ;  /* 0x0000035000027945 */ /* 0x000fe60003800200 */
[----:B------:R-:W-:Y:S01]  /*0fb0*/  IMAD.IADD R9, R9, 0x1, -R0 ;  /* 0x0000000109097824 */ /* 0x000fe200078e0a00 */
[C---:B------:R-:W-:Y:S01]  /*0fc0*/  IADD3 R7, PT, PT, R6.reuse, 0x7f, -R7 ;  /* 0x0000007f06077810 */ /* 0x040fe20007ffe807 */
[----:B------:R-:W-:Y:S02]  /*0fd0*/  IMAD R0, R6, -0x800000, R8 ;  /* 0xff80000006007824 */ /* 0x000fe400078e0208 */
[----:B------:R-:W0:Y:S01]  /*0fe0*/  MUFU.RCP R3, R9 ;  /* 0x0000000900037308 */ /* 0x000e220000001000 */
[----:B------:R-:W-:Y:S01]  /*0ff0*/  FADD.FTZ R11, -R9, -RZ ;  /* 0x800000ff090b7221 */ /* 0x000fe20000010100 */
[----:B------:R-:W-:-:S03]  /*1000*/  IMAD.IADD R7, R7, 0x1, R10 ;  /* 0x0000000107077824 */ /* 0x000fc600078e020a */
[----:B0-----:R-:W-:-:S04]  /*1010*/  FFMA R12, R3, R11, 1 ;  /* 0x3f800000030c7423 */ /* 0x001fc8000000000b */
[----:B------:R-:W-:-:S04]  /*1020*/  FFMA R12, R3, R12, R3 ;  /* 0x0000000c030c7223 */ /* 0x000fc80000000003 */
[----:B------:R-:W-:-:S04]  /*1030*/  FFMA R3, R0, R12, RZ ;  /* 0x0000000c00037223 */ /* 0x000fc800000000ff */
[----:B------:R-:W-:-:S04]  /*1040*/  FFMA R8, R11, R3, R0 ;  /* 0x000000030b087223 */ /* 0x000fc80000000000 */
[----:B------:R-:W-:-:S04]  /*1050*/  FFMA R13, R12, R8, R3 ;  /* 0x000000080c0d7223 */ /* 0x000fc80000000003 */
[----:B------:R-:W-:-:S04]  /*1060*/  FFMA R8, R11, R13, R0 ;  /* 0x0000000d0b087223 */ /* 0x000fc80000000000 */
[----:B------:R-:W-:-:S05]  /*1070*/  FFMA R0, R12, R8, R13 ;  /* 0x000000080c007223 */ /* 0x000fca000000000d */
[----:B------:R-:W-:-:S04]  /*1080*/  SHF.R.U32.HI R3, RZ, 0x17, R0 ;  /* 0x00000017ff037819 */ /* 0x000fc80000011600 */
[----:B------:R-:W-:-:S05]  /*1090*/  LOP3.LUT R3, R3, 0xff, RZ, 0xc0, !PT ;  /* 0x000000ff03037812 */ /* 0x000fca00078ec0ff */
[----:B------:R-:W-:-:S04]  /*10a0*/  IMAD.IADD R9, R3, 0x1, R7 ;  /* 0x0000000103097824 */ /* 0x000fc800078e0207 */
[----:B------:R-:W-:-:S05]  /*10b0*/  VIADD R3, R9, 0xffffffff ;  /* 0xffffffff09037836 */ /* 0x000fca0000000000 */
[----:B------:R-:W-:-:S13]  /*10c0*/  ISETP.GE.U32.AND P0, PT, R3, 0xfe, PT ;  /* 0x000000fe0300780c */ /* 0x000fda0003f06070 */
[----:B------:R-:W-:Y:S05]  /*10d0*/  @!P0 BRA `(.L_x_50) ;  /* 0x0000000000808947 */ /* 0x000fea0003800000 */
[----:B------:R-:W-:-:S13]  /*10e0*/  ISETP.GT.AND P0, PT, R9, 0xfe, PT ;  /* 0x000000fe0900780c */ /* 0x000fda0003f04270 */
[----:B------:R-:W-:Y:S05]  /*10f0*/  @P0 BRA `(.L_x_51) ;  /* 0x00000000006c0947 */ /* 0x000fea0003800000 */
[----:B------:R-:W-:-:S13]  /*1100*/  ISETP.GE.AND P0, PT, R9, 0x1, PT ;  /* 0x000000010900780c */ /* 0x000fda0003f06270 */
[----:B------:R-:W-:Y:S05]  /*1110*/  @P0 BRA `(.L_x_52) ;  /* 0x0000000000740947 */ /* 0x000fea0003800000 */
[----:B------:R-:W-:Y:S02]  /*1120*/  ISETP.GE.AND P0, PT, R9, -0x18, PT ;  /* 0xffffffe80900780c */ /* 0x000fe40003f06270 */
[----:B------:R-:W-:-:S11]  /*1130*/  LOP3.LUT R0, R0, 0x80000000, RZ, 0xc0, !PT ;  /* 0x8000000000007812 */ /* 0x000fd600078ec0ff */
[----:B------:R-:W-:Y:S05]  /*1140*/  @!P0 BRA `(.L_x_52) ;  /* 0x0000000000688947 */ /* 0x000fea0003800000 */
[CCC-:B------:R-:W-:Y:S01]  /*1150*/  FFMA.RZ R3, R12.reuse, R8.reuse, R13.reuse ;  /* 0x000000080c037223 */ /* 0x1c0fe2000000c00d */
[CCC-:B------:R-:W-:Y:S01]  /*1160*/  FFMA.RM R6, R12.reuse, R8.reuse, R13.reuse ;  /* 0x000000080c067223 */ /* 0x1c0fe2000000400d */
[C---:B------:R-:W-:Y:S02]  /*1170*/  ISETP.NE.AND P2, PT, R9.reuse, RZ, PT ;  /* 0x000000ff0900720c */ /* 0x040fe40003f45270 */
[----:B------:R-:W-:Y:S02]  /*1180*/  ISETP.NE.AND P1, PT, R9, RZ, PT ;  /* 0x000000ff0900720c */ /* 0x000fe40003f25270 */
[----:B------:R-:W-:Y:S01]  /*1190*/  LOP3.LUT R7, R3, 0x7fffff, RZ, 0xc0, !PT ;  /* 0x007fffff03077812 */ /* 0x000fe200078ec0ff */
[----:B------:R-:W-:Y:S01]  /*11a0*/  FFMA.RP R3, R12, R8, R13 ;  /* 0x000000080c037223 */ /* 0x000fe2000000800d */
[----:B------:R-:W-:Y:S02]  /*11b0*/  VIADD R8, R9, 0x20 ;  /* 0x0000002009087836 */ /* 0x000fe40000000000 */
[----:B------:R-:W-:Y:S01]  /*11c0*/  LOP3.LUT R7, R7, 0x800000, RZ, 0xfc, !PT ;  /* 0x0080000007077812 */ /* 0x000fe200078efcff */
[----:B------:R-:W-:Y:S01]  /*11d0*/  IMAD.MOV R9, RZ, RZ, -R9 ;  /* 0x000000ffff097224 */ /* 0x000fe200078e0a09 */
[----:B------:R-:W-:-:S02]  /*11e0*/  FSETP.NEU.FTZ.AND P0, PT, R3, R6, PT ;  /* 0x000000060300720b */ /* 0x000fc40003f1d000 */
[----:B------:R-:W-:Y:S02]  /*11f0*/  SHF.L.U32 R8, R7, R8, RZ ;  /* 0x0000000807087219 */ /* 0x000fe400000006ff */
[----:B------:R-:W-:Y:S02]  /*1200*/  SEL R6, R9, RZ, P2 ;  /* 0x000000ff09067207 */ /* 0x000fe40001000000 */
[----:B------:R-:W-:Y:S02]  /*1210*/  ISETP.NE.AND P1, PT, R8, RZ, P1 ;  /* 0x000000ff0800720c */ /* 0x000fe40000f25270 */
[----:B------:R-:W-:Y:S02]  /*1220*/  SHF.R.U32.HI R6, RZ, R6, R7 ;  /* 0x00000006ff067219 */ /* 0x000fe40000011607 */
[----:B------:R-:W-:Y:S02]  /*1230*/  PLOP3.LUT P0, PT, P0, P1, PT, 0xf8, 0x8f ;  /* 0x00000000008f781c */ /* 0x000fe40000703f70 */
[----:B------:R-:W-:-:S02]  /*1240*/  SHF.R.U32.HI R8, RZ, 0x1, R6 ;  /* 0x00000001ff087819 */ /* 0x000fc40000011606 */
[----:B------:R-:W-:-:S04]  /*1250*/  SEL R3, RZ, 0x1, !P0 ;  /* 0x00000001ff037807 */ /* 0x000fc80004000000 */
[----:B------:R-:W-:-:S04]  /*1260*/  LOP3.LUT R3, R3, 0x1, R8, 0xf8, !PT ;  /* 0x0000000103037812 */ /* 0x000fc800078ef808 */
[----:B------:R-:W-:-:S05]  /*1270*/  LOP3.LUT R3, R3, R6, RZ, 0xc0, !PT ;  /* 0x0000000603037212 */ /* 0x000fca00078ec0ff */
[----:B------:R-:W-:-:S05]  /*1280*/  IMAD.IADD R3, R8, 0x1, R3 ;  /* 0x0000000108037824 */ /* 0x000fca00078e0203 */
[----:B------:R-:W-:Y:S01]  /*1290*/  LOP3.LUT R0, R3, R0, RZ, 0xfc, !PT ;  /* 0x0000000003007212 */ /* 0x000fe200078efcff */
[----:B------:R-:W-:Y:S06]  /*12a0*/  BRA `(.L_x_52) ;  /* 0x0000000000107947 */ /* 0x000fec0003800000 */
.L_x_51:
[----:B------:R-:W-:-:S04]  /*12b0*/  LOP3.LUT R0, R0, 0x80000000, RZ, 0xc0, !PT ;  /* 0x8000000000007812 */ /* 0x000fc800078ec0ff */
[----:B------:R-:W-:Y:S01]  /*12c0*/  LOP3.LUT R0, R0, 0x7f800000, RZ, 0xfc, !PT ;  /* 0x7f80000000007812 */ /* 0x000fe200078efcff */
[----:B------:R-:W-:Y:S06]  /*12d0*/  BRA `(.L_x_52) ;  /* 0x0000000000047947 */ /* 0x000fec0003800000 */
.L_x_50:
[----:B------:R-:W-:-:S07]  /*12e0*/  IMAD R0, R7, 0x800000, R0 ;  /* 0x0080000007007824 */ /* 0x000fce00078e0200 */
.L_x_52:
[----:B------:R-:W-:Y:S05]  /*12f0*/  BSYNC.RECONVERGENT B2 ;  /* 0x0000000000027941 */ /* 0x000fea0003800200 */
.L_x_49:
[----:B------:R-:W-:Y:S05]  /*1300*/  BRA `(.L_x_53) ;  /* 0x0000000000207947 */ /* 0x000fea0003800000 */
.L_x_48:
[----:B------:R-:W-:-:S04]  /*1310*/  LOP3.LUT R0, R9, 0x80000000, R8, 0x48, !PT ;  /* 0x8000000009007812 */ /* 0x000fc800078e4808 */
[----:B------:R-:W-:Y:S01]  /*1320*/  LOP3.LUT R0, R0, 0x7f800000, RZ, 0xfc, !PT ;  /* 0x7f80000000007812 */ /* 0x000fe200078efcff */
[----:B------:R-:W-:Y:S06]  /*1330*/  BRA `(.L_x_53) ;  /* 0x0000000000147947 */ /* 0x000fec0003800000 */
.L_x_47:
[----:B------:R-:W-:Y:S01]  /*1340*/  LOP3.LUT R0, R9, 0x80000000, R8, 0x48, !PT ;  /* 0x8000000009007812 */ /* 0x000fe200078e4808 */
[----:B------:R-:W-:Y:S06]  /*1350*/  BRA `(.L_x_53) ;  /* 0x00000000000c7947 */ /* 0x000fec0003800000 */
.L_x_46:
[----:B------:R-:W0:Y:S01]  /*1360*/  MUFU.RSQ R0, -QNAN ;  /* 0xffc0000000007908 */ /* 0x000e220000001400 */
[----:B------:R-:W-:Y:S05]  /*1370*/  BRA `(.L_x_53) ;  /* 0x0000000000047947 */ /* 0x000fea0003800000 */
.L_x_45:
[----:B------:R-:W-:-:S07]  /*1380*/  FADD.FTZ R0, R0, R3 ;  /* 0x0000000300007221 */ /* 0x000fce0000010000 */
.L_x_53:
[----:B------:R-:W-:Y:S05]  /*1390*/  BSYNC.RECONVERGENT B1 ;  /* 0x0000000000017941 */ /* 0x000fea0003800200 */
.L_x_43:
[----:B------:R-:W-:-:S04]  /*13a0*/  IMAD.MOV.U32 R3, RZ, RZ, 0x0 ;  /* 0x00000000ff037424 */ /* 0x000fc800078e00ff */
[----:B0-----:R-:W-:Y:S05]  /*13b0*/  RET.REL.NODEC R2 `(_Z7softmaxPfS_) ;  /* 0xffffffec02107950 */ /* 0x001fea0003c3ffff */
.L_x_54:
        /* <DEDUP_REMOVED lines=12> */
.L_x_67:


//--------------------- .text._Z7sigmoidPfS_      --------------------------
	.section	.text._Z7sigmoidPfS_,"ax",@progbits
	.align	128
        .global         _Z7sigmoidPfS_
        .type           _Z7sigmoidPfS_,@function
        .size           _Z7sigmoidPfS_,(.L_x_68 - _Z7sigmoidPfS_)
        .other          _Z7sigmoidPfS_,@"STO_CUDA_ENTRY STV_DEFAULT"
_Z7sigmoidPfS_:
.text._Z7sigmoidPfS_:
        /* <DEDUP_REMOVED lines=10> */
[----:B------:R-:W-:Y:S01]  /*00a0*/  BSSY.RECONVERGENT B0, `(.L_x_55) ;  /* 0x0000015000007945 */ /* 0x000fe20003800200 */
[----:B------:R-:W-:Y:S02]  /*00b0*/  IMAD.MOV.U32 R9, RZ, RZ, 0x437c0000 ;  /* 0x437c0000ff097424 */ /* 0x000fe400078e00ff */
[----:B--2---:R-:W-:-:S04]  /*00c0*/  FFMA.SAT R0, R4, -R7, 0.5 ;  /* 0x3f00000004007423 */ /* 0x004fc80000002807 */
[----:B------:R-:W-:-:S04]  /*00d0*/  FFMA.RM R0, R0, R9, 12582913 ;  /* 0x4b40000100007423 */ /* 0x000fc80000004009 */
[C---:B------:R-:W-:Y:S01]  /*00e0*/  FADD R7, R0.reuse, -12583039 ;  /* 0xcb40007f00077421 */ /* 0x040fe20000000000 */
[----:B------:R-:W-:-:S03]  /*00f0*/  SHF.L.U32 R0, R0, 0x17, RZ ;  /* 0x0000001700007819 */ /* 0x000fc600000006ff */
[----:B------:R-:W-:-:S04]  /*0100*/  FFMA R7, R4, -1.4426950216293334961, -R7 ;  /* 0xbfb8aa3b04077823 */ /* 0x000fc80000000807 */
[----:B------:R-:W-:-:S06]  /*0110*/  FFMA R7, R4, -1.925963033500011079e-08, R7 ;  /* 0xb2a5706004077823 */ /* 0x000fcc0000000007 */
[----:B------:R-:W0:Y:S02]  /*0120*/  MUFU.EX2 R7, R7 ;  /* 0x0000000700077308 */ /* 0x000e240000000800 */
[----:B0-----:R-:W-:-:S04]  /*0130*/  FFMA R0, R0, R7, 1 ;  /* 0x3f80000000007423 */ /* 0x001fc80000000007 */
[----:B------:R-:W-:-:S05]  /*0140*/  VIADD R2, R0, 0x1800000 ;  /* 0x0180000000027836 */ /* 0x000fca0000000000 */
[----:B------:R-:W-:-:S04]  /*0150*/  LOP3.LUT R2, R2, 0x7f800000, RZ, 0xc0, !PT ;  /* 0x7f80000002027812 */ /* 0x000fc800078ec0ff */
[----:B------:R-:W-:-:S13]  /*0160*/  ISETP.GT.U32.AND P0, PT, R2, 0x1ffffff, PT ;  /* 0x01ffffff0200780c */ /* 0x000fda0003f04070 */
[----:B------:R-:W-:Y:S05]  /*0170*/  @P0 BRA `(.L_x_56) ;  /* 0x00000000000c0947 */ /* 0x000fea0003800000 */
[----:B------:R-:W-:-:S07]  /*0180*/  MOV R4, 0x1a0 ;  /* 0x000001a000047802 */ /* 0x000fce0000000f00 */
[----:B------:R-:W-:Y:S05]  /*0190*/  CALL.REL.NOINC `($__internal_2_$__cuda_sm20_rcp_rn_f32_slowpath) ;  /* 0x0000000000287944 */ /* 0x000fea0003c00000 */
[----:B------:R-:W-:Y:S05]  /*01a0*/  BRA `(.L_x_57) ;  /* 0x0000000000107947 */ /* 0x000fea0003800000 */
.L_x_56:
[----:B------:R-:W0:Y:S02]  /*01b0*/  MUFU.RCP R7, R0 ;  /* 0x0000000000077308 */ /* 0x000e240000001000 */
[----:B0-----:R-:W-:-:S04]  /*01c0*/  FFMA R2, R0, R7, -1 ;  /* 0xbf80000000027423 */ /* 0x001fc80000000007 */
[----:B------:R-:W-:-:S04]  /*01d0*/  FADD.FTZ R2, -R2, -RZ ;  /* 0x800000ff02027221 */ /* 0x000fc80000010100 */
[----:B------:R-:W-:-:S07]  /*01e0*/  FFMA R7, R7, R2, R7 ;  /* 0x0000000207077223 */ /* 0x000fce0000000007 */
.L_x_57:
[----:B------:R-:W-:Y:S05]  /*01f0*/  BSYNC.RECONVERGENT B0 ;  /* 0x0000000000007941 */ /* 0x000fea0003800200 */
.L_x_55:
[----:B------:R-:W0:Y:S02]  /*0200*/  LDC.64 R4, c[0x0][0x388] ;  /* 0x0000e200ff047b82 */ /* 0x000e240000000a00 */
[----:B0-----:R-:W-:-:S05]  /*0210*/  IMAD.WIDE R2, R3, 0x4, R4 ;  /* 0x0000000403027825 */ /* 0x001fca00078e0204 */
[----:B------:R-:W-:Y:S01]  /*0220*/  STG.E desc[UR4][R2.64], R7 ;  /* 0x0000000702007986 */ /* 0x000fe2000c101904 */
[----:B------:R-:W-:Y:S05]  /*0230*/  EXIT ;  /* 0x000000000000794d */ /* 0x000fea0003800000 */
        .weak           $__internal_2_$__cuda_sm20_rcp_rn_f32_slowpath
        .type           $__internal_2_$__cuda_sm20_rcp_rn_f32_slowpath,@function
        .size           $__internal_2_$__cuda_sm20_rcp_rn_f32_slowpath,(.L_x_68 - $__internal_2_$__cuda_sm20_rcp_rn_f32_slowpath)
$__internal_2_$__cuda_sm20_rcp_rn_f32_slowpath:
[----:B------:R-:W-:Y:S01]  /*0240*/  SHF.L.U32 R2, R0, 0x1, RZ ;  /* 0x0000000100027819 */ /* 0x000fe200000006ff */
[----:B------:R-:W-:Y:S03]  /*0250*/  BSSY.RECONVERGENT B1, `(.L_x_58) ;  /* 0x0000030000017945 */ /* 0x000fe60003800200 */
[----:B------:R-:W-:-:S04]  /*0260*/  SHF.R.U32.HI R2, RZ, 0x18, R2 ;  /* 0x00000018ff027819 */ /* 0x000fc80000011602 */
[----:B------:R-:W-:-:S13]  /*0270*/  ISETP.NE.U32.AND P0, PT, R2, RZ, PT ;  /* 0x000000ff0200720c */ /* 0x000fda0003f05070 */
[----:B------:R-:W-:Y:S05]  /*0280*/  @P0 BRA `(.L_x_59) ;  /* 0x0000000000280947 */ /* 0x000fea0003800000 */
[----:B------:R-:W-:-:S05]  /*0290*/  IMAD.SHL.U32 R2, R0, 0x2, RZ ;  /* 0x0000000200027824 */ /* 0x000fca00078e00ff */
[----:B------:R-:W-:-:S13]  /*02a0*/  ISETP.NE.AND P0, PT, R2, RZ, PT ;  /* 0x000000ff0200720c */ /* 0x000fda0003f05270 */
[----:B------:R-:W-:Y:S01]  /*02b0*/  @P0 FFMA R6, R0, 1.84467440737095516160e+19, RZ ;  /* 0x5f80000000060823 */ /* 0x000fe200000000ff */
[----:B------:R-:W-:Y:S08]  /*02c0*/  @!P0 MUFU.RCP R5, R0 ;  /* 0x0000000000058308 */ /* 0x000ff00000001000 */
[----:B------:R-:W0:Y:S02]  /*02d0*/  @P0 MUFU.RCP R7, R6 ;  /* 0x0000000600070308 */ /* 0x000e240000001000 */
[----:B0-----:R-:W-:-:S04]  /*02e0*/  @P0 FFMA R2, R6, R7, -1 ;  /* 0xbf80000006020423 */ /* 0x001fc80000000007 */
[----:B------:R-:W-:-:S04]  /*02f0*/  @P0 FADD.FTZ R2, -R2, -RZ ;  /* 0x800000ff02020221 */ /* 0x000fc80000010100 */
[----:B------:R-:W-:-:S04]  /*0300*/  @P0 FFMA R2, R7, R2, R7 ;  /* 0x0000000207020223 */ /* 0x000fc80000000007 */
[----:B------:R-:W-:Y:S01]  /*0310*/  @P0 FFMA R5, R2, 1.84467440737095516160e+19, RZ ;  /* 0x5f80000002050823 */ /* 0x000fe200000000ff */
[----:B------:R-:W-:Y:S06]  /*0320*/  BRA `(.L_x_60) ;  /* 0x0000000000887947 */ /* 0x000fec0003800000 */
.L_x_59:
[----:B------:R-:W-:-:S04]  /*0330*/  IADD3 R5, PT, PT, R2, -0xfd, RZ ;  /* 0xffffff0302057810 */ /* 0x000fc80007ffe0ff */
[----:B------:R-:W-:-:S13]  /*0340*/  ISETP.GT.U32.AND P0, PT, R5, 0x1, PT ;  /* 0x000000010500780c */ /* 0x000fda0003f04070 */
[----:B------:R-:W-:Y:S05]  /*0350*/  @P0 BRA `(.L_x_61) ;  /* 0x0000000000780947 */ /* 0x000fea0003800000 */
[----:B------:R-:W-:Y:S01]  /*0360*/  LOP3.LUT R6, R0, 0x7fffff, RZ, 0xc0, !PT ;  /* 0x007fffff00067812 */ /* 0x000fe200078ec0ff */
[----:B------:R-:W-:-:S03]  /*0370*/  IMAD.MOV.U32 R10, RZ, RZ, 0x3 ;  /* 0x00000003ff0a7424 */ /* 0x000fc600078e00ff */
[----:B------:R-:W-:Y:S02]  /*0380*/  LOP3.LUT R6, R6, 0x3f800000, RZ, 0xfc, !PT ;  /* 0x3f80000006067812 */ /* 0x000fe400078efcff */
[----:B------:R-:W-:Y:S02]  /*0390*/  SHF.L.U32 R11, R10, R5, RZ ;  /* 0x000000050a0b7219 */ /* 0x000fe400000006ff */
[----:B------:R-:W0:Y:S02]  /*03a0*/  MUFU.RCP R7, R6 ;  /* 0x0000000600077308 */ /* 0x000e240000001000 */
[----:B0-----:R-:W-:-:S04]  /*03b0*/  FFMA R8, R6, R7, -1 ;  /* 0xbf80000006087423 */ /* 0x001fc80000000007 */
[----:B------:R-:W-:-:S04]  /*03c0*/  FADD.FTZ R8, -R8, -RZ ;  /* 0x800000ff08087221 */ /* 0x000fc80000010100 */
[CCC-:B------:R-:W-:Y:S01]  /*03d0*/  FFMA.RM R9, R7.reuse, R8.reuse, R7.reuse ;  /* 0x0000000807097223 */ /* 0x1c0fe20000004007 */
[----:B------:R-:W-:-:S04]  /*03e0*/  FFMA.RP R8, R7, R8, R7 ;  /* 0x0000000807087223 */ /* 0x000fc80000008007 */
[C---:B------:R-:W-:Y:S02]  /*03f0*/  LOP3.LUT R7, R9.reuse, 0x7fffff, RZ, 0xc0, !PT ;  /* 0x007fffff09077812 */ /* 0x040fe400078ec0ff */
[----:B------:R-:W-:Y:S02]  /*0400*/  FSETP.NEU.FTZ.AND P0, PT, R9, R8, PT ;  /* 0x000000080900720b */ /* 0x000fe40003f1d000 */
[----:B------:R-:W-:Y:S02]  /*0410*/  LOP3.LUT R8, R7, 0x800000, RZ, 0xfc, !PT ;  /* 0x0080000007087812 */ /* 0x000fe400078efcff */
[----:B------:R-:W-:Y:S02]  /*0420*/  SEL R7, RZ, 0xffffffff, !P0 ;  /* 0xffffffffff077807 */ /* 0x000fe40004000000 */
[----:B------:R-:W-:Y:S02]  /*0430*/  LOP3.LUT R6, R11, R8, RZ, 0xc0, !PT ;  /* 0x000000080b067212 */ /* 0x000fe400078ec0ff */
[----:B------:R-:W-:-:S02]  /*0440*/  IADD3 R7, PT, PT, -R7, RZ, RZ ;  /* 0x000000ff07077210 */ /* 0x000fc40007ffe1ff */
[-C--:B------:R-:W-:Y:S02]  /*0450*/  SHF.R.U32.HI R6, RZ, R5.reuse, R6 ;  /* 0x00000005ff067219 */ /* 0x080fe40000011606 */
[----:B------:R-:W-:Y:S02]  /*0460*/  LOP3.LUT P1, RZ, R7, R5, R8, 0xf8, !PT ;  /* 0x0000000507ff7212 */ /* 0x000fe4000782f808 */
[C---:B------:R-:W-:Y:S02]  /*0470*/  LOP3.LUT P0, RZ, R6.reuse, 0x1, RZ, 0xc0, !PT ;  /* 0x0000000106ff7812 */ /* 0x040fe4000780c0ff */
[----:B------:R-:W-:-:S04]  /*0480*/  LOP3.LUT P2, RZ, R6, 0x2, RZ, 0xc0, !PT ;  /* 0x0000000206ff7812 */ /* 0x000fc8000784c0ff */
[----:B------:R-:W-:Y:S02]  /*0490*/  PLOP3.LUT P0, PT, P0, P1, P2, 0xe0, 0x0 ;  /* 0x000000000000781c */ /* 0x000fe40000703c20 */
[----:B------:R-:W-:Y:S02]  /*04a0*/  LOP3.LUT P1, RZ, R0, 0x7fffff, RZ, 0xc0, !PT ;  /* 0x007fffff00ff7812 */ /* 0x000fe4000782c0ff */
[----:B------:R-:W-:-:S05]  /*04b0*/  SEL R5, RZ, 0x1, !P0 ;  /* 0x00000001ff057807 */ /* 0x000fca0004000000 */
[----:B------:R-:W-:-:S05]  /*04c0*/  IMAD.MOV R5, RZ, RZ, -R5 ;  /* 0x000000ffff057224 */ /* 0x000fca00078e0a05 */
[----:B------:R-:W-:Y:S02]  /*04d0*/  ISETP.GE.AND P0, PT, R5, RZ, PT ;  /* 0x000000ff0500720c */ /* 0x000fe40003f06270 */
[----:B------:R-:W-:-:S04]  /*04e0*/  IADD3 R5, PT, PT, R2, -0xfc, RZ ;  /* 0xffffff0402057810 */ /* 0x000fc80007ffe0ff */
[----:B------:R-:W-:-:S07]  /*04f0*/  SHF.R.U32.HI R5, RZ, R5, R8 ;  /* 0x00000005ff057219 */ /* 0x000fce0000011608 */
[----:B------:R-:W-:-:S05]  /*0500*/  @!P0 VIADD R5, R5, 0x1 ;  /* 0x0000000105058836 */ /* 0x000fca0000000000 */
[----:B------:R-:W-:-:S04]  /*0510*/  @!P1 SHF.L.U32 R5, R5, 0x1, RZ ;  /* 0x0000000105059819 */ /* 0x000fc800000006ff */
[----:B------:R-:W-:Y:S01]  /*0520*/  LOP3.LUT R5, R5, 0x80000000, R0, 0xf8, !PT ;  /* 0x8000000005057812 */ /* 0x000fe200078ef800 */
[----:B------:R-:W-:Y:S06]  /*0530*/  BRA `(.L_x_60) ;  /* 0x0000000000047947 */ /* 0x000fec0003800000 */
.L_x_61:
[----:B------:R0:W1:Y:S02]  /*0540*/  MUFU.RCP R5, R0 ;  /* 0x0000000000057308 */ /* 0x0000640000001000 */
.L_x_60:
[----:B------:R-:W-:Y:S05]  /*0550*/  BSYNC.RECONVERGENT B1 ;  /* 0x0000000000017941 */ /* 0x000fea0003800200 */
.L_x_58:
[----:B-1----:R-:W-:Y:S02]  /*0560*/  IMAD.MOV.U32 R7, RZ, RZ, R5 ;  /* 0x000000ffff077224 */ /* 0x002fe400078e0005 */
[----:B------:R-:W-:-:S04]  /*0570*/  HFMA2 R5, -RZ, RZ, 0, 0 ;  /* 0x00000000ff057431 */ /* 0x000fc800000001ff */
[----:B0-----:R-:W-:Y:S05]  /*0580*/  RET.REL.NODEC R4 `(_Z7sigmoidPfS_) ;  /* 0xfffffff8049c7950 */ /* 0x001fea0003c3ffff */
.L_x_62:
        /* <DEDUP_REMOVED lines=15> */
.L_x_68:


//--------------------- .text._Z4tanhPPfS0_       --------------------------
	.section	.text._Z4tanhPPfS0_,"ax",@progbits
	.align	128
        .global         _Z4tanhPPfS0_
        .type           _Z4tanhPPfS0_,@function
        .size           _Z4tanhPPfS0_,(.L_x_74 - _Z4tanhPPfS0_)
        .other          _Z4tanhPPfS0_,@"STO_CUDA_ENTRY STV_DEFAULT"
_Z4tanhPPfS0_:
.text._Z4tanhPPfS0_:
[----:B------:R-:W-:Y:S01]  /*0000*/  LDC R1, c[0x0][0x37c] ;  /* 0x0000df00ff017b82 */ /* 0x000fe20000000800 */
[----:B------:R-:W0:Y:S07]  /*0010*/  S2R R0, SR_TID.X ;  /* 0x0000000000007919 */ /* 0x000e2e0000002100 */
[----:B------:R-:W0:Y:S01]  /*0020*/  S2UR UR6, SR_CTAID.X ;  /* 0x00000000000679c3 */ /* 0x000e220000002500 */
[----:B------:R-:W1:Y:S07]  /*0030*/  LDCU.64 UR4, c[0x0][0x358] ;  /* 0x00006b00ff0477ac */ /* 0x000e6e0008000a00 */
[----:B------:R-:W0:Y:S08]  /*0040*/  LDC R9, c[0x0][0x360] ;  /* 0x0000d800ff097b82 */ /* 0x000e300000000800 */
[----:B------:R-:W2:Y:S08]  /*0050*/  LDC.64 R4, c[0x0][0x380] ;  /* 0x0000e000ff047b82 */ /* 0x000eb00000000a00 */
[----:B------:R-:W3:Y:S01]  /*0060*/  LDC.64 R2, c[0x0][0x388] ;  /* 0x0000e200ff027b82 */ /* 0x000ee20000000a00 */
[----:B0-----:R-:W-:-:S04]  /*0070*/  IMAD R9, R9, UR6, R0 ;  /* 0x0000000609097c24 */ /* 0x001fc8000f8e0200 */
[----:B--2---:R-:W-:-:S06]  /*0080*/  IMAD.WIDE R4, R9, 0x8, R4 ;  /* 0x0000000809047825 */ /* 0x004fcc00078e0204 */
[----:B-1----:R-:W2:Y:S01]  /*0090*/  LDG.E.64 R4, desc[UR4][R4.64] ;  /* 0x0000000404047981 */ /* 0x002ea2000c1e1b00 */
[----:B------:R-:W0:Y:S01]  /*00a0*/  S2UR UR6, SR_CTAID.Y ;  /* 0x00000000000679c3 */ /* 0x000e220000002600 */
[----:B------:R-:W0:Y:S07]  /*00b0*/  S2R R0, SR_TID.Y ;  /* 0x0000000000007919 */ /* 0x000e2e0000002200 */
[----:B------:R-:W0:Y:S02]  /*00c0*/  LDC R11, c[0x0][0x364] ;  /* 0x0000d900ff0b7b82 */ /* 0x000e240000000800 */
[----:B0-----:R-:W-:-:S02]  /*00d0*/  IMAD R11, R11, UR6, R0 ;  /* 0x000000060b0b7c24 */ /* 0x001fc4000f8e0200 */
[----:B---3--:R-:W-:-:S06]  /*00e0*/  IMAD.WIDE R2, R9, 0x8, R2 ;  /* 0x0000000809027825 */ /* 0x008fcc00078e0202 */
[----:B------:R-:W3:Y:S01]  /*00f0*/  LDG.E.64 R2, desc[UR4][R2.64] ;  /* 0x0000000402027981 */ /* 0x000ee2000c1e1b00 */
[----:B--2---:R-:W-:-:S06]  /*0100*/  IMAD.WIDE.U32 R6, R11, 0x4, R4 ;  /* 0x000000040b067825 */ /* 0x004fcc00078e0004 */
[----:B------:R-:W2:Y:S01]  /*0110*/  LDG.E R6, desc[UR4][R6.64] ;  /* 0x0000000406067981 */ /* 0x000ea2000c1e1900 */
[----:B------:R-:W-:Y:S01]  /*0120*/  MOV R8, 0x3c80f082 ;  /* 0x3c80f08200087802 */ /* 0x000fe20000000f00 */
[----:B------:R-:W-:Y:S02]  /*0130*/  HFMA2 R5, -RZ, RZ, 1.875, 0 ;  /* 0x3f800000ff057431 */ /* 0x000fe400000001ff */
[----:B---3--:R-:W-:-:S04]  /*0140*/  IMAD.WIDE.U32 R2, R11, 0x4, R2 ;  /* 0x000000040b027825 */ /* 0x008fc800078e0002 */
[----:B--2---:R-:W-:-:S06]  /*0150*/  FMUL R0, |R6|, 2.8853900432586669922 ;  /* 0x4038aa3b06007820 */ /* 0x004fcc0000400200 */
[----:B------:R-:W0:Y:S01]  /*0160*/  MUFU.EX2 R0, R0 ;  /* 0x0000000000007308 */ /* 0x000e220000000800 */
[----:B------:R-:W-:Y:S01]  /*0170*/  FMUL R9, R6, R6 ;  /* 0x0000000606097220 */ /* 0x000fe20000400000 */
[----:B0-----:R-:W-:-:S06]  /*0180*/  FADD R4, R0, 1 ;  /* 0x3f80000000047421 */ /* 0x001fcc0000000000 */
[----:B------:R-:W0:Y:S01]  /*0190*/  MUFU.RCP R4, R4 ;  /* 0x0000000400047308 */ /* 0x000e220000001000 */
[----:B------:R-:W-:Y:S01]  /*01a0*/  FFMA R8, R9, R8, -0.052303962409496307373 ;  /* 0xbd563cae09087423 */ /* 0x000fe20000000008 */
[----:B------:R-:W-:-:S03]  /*01b0*/  FSETP.GE.AND P1, PT, |R6|, 0.60000002384185791016, PT ;  /* 0x3f19999a0600780b */ /* 0x000fc60003f26200 */
[----:B------:R-:W-:Y:S01]  /*01c0*/  FFMA R8, R9, R8, 0.1331529766321182251 ;  /* 0x3e08594109087423 */ /* 0x000fe20000000008 */
[----:B------:R-:W-:-:S03]  /*01d0*/  FSETP.GE.AND P0, PT, |R6|, 9.010913848876953125, PT ;  /* 0x41102cb40600780b */ /* 0x000fc60003f06200 */
[----:B------:R-:W-:Y:S01]  /*01e0*/  FFMA R0, R9, R8, -0.33332768082618713379 ;  /* 0xbeaaa9ed09007423 */ /* 0x000fe20000000008 */
[----:B0-----:R-:W-:-:S03]  /*01f0*/  FFMA R5, R4, -2, R5 ;  /* 0xc000000004057823 */ /* 0x001fc60000000005 */
[----:B------:R-:W-:Y:S02]  /*0200*/  FFMA R9, R9, R0, RZ ;  /* 0x0000000009097223 */ /* 0x000fe400000000ff */
[----:B------:R-:W-:-:S04]  /*0210*/  FSEL R5, R5, 1, !P0 ;  /* 0x3f80000005057808 */ /* 0x000fc80004000000 */
[--C-:B------:R-:W-:Y:S01]  /*0220*/  LOP3.LUT R5, R5, 0x80000000, R6.reuse, 0xb8, !PT ;  /* 0x8000000005057812 */ /* 0x100fe200078eb806 */
[----:B------:R-:W-:-:S05]  /*0230*/  @!P1 FFMA R5, R6, R9, R6 ;  /* 0x0000000906059223 */ /* 0x000fca0000000006 */
[----:B------:R-:W-:Y:S01]  /*0240*/  STG.E desc[UR4][R2.64], R5 ;  /* 0x0000000502007986 */ /* 0x000fe2000c101904 */
[----:B------:R-:W-:Y:S05]  /*0250*/  EXIT ;  /* 0x000000000000794d */ /* 0x000fea0003800000 */
.L_x_63:
        /* <DEDUP_REMOVED lines=10> */
.L_x_74:


//--------------------- .text._Z4reLUPPfS0_       --------------------------
	.section	.text._Z4reLUPPfS0_,"ax",@progbits
	.align	128
        .global         _Z4reLUPPfS0_
        .type           _Z4reLUPPfS0_,@function
        .size           _Z4reLUPPfS0_,(.L_x_75 - _Z4reLUPPfS0_)
        .other          _Z4reLUPPfS0_,@"STO_CUDA_ENTRY STV_DEFAULT"
_Z4reLUPPfS0_:
.text._Z4reLUPPfS0_:
        /* <DEDUP_REMOVED lines=11> */
[----:B---3--:R-:W-:Y:S01]  /*00b0*/  IMAD.WIDE R6, R5, 0x8, R6 ;  /* 0x0000000805067825 */ /* 0x008fe200078e0206 */
[----:B------:R-:W0:Y:S05]  /*00c0*/  S2R R0, SR_TID.Y ;  /* 0x0000000000007919 */ /* 0x000e2a0000002200 */
[----:B------:R-:W3:Y:S01]  /*00d0*/  LDG.E.64 R6, desc[UR4][R6.64] ;  /* 0x0000000406067981 */ /* 0x000ee2000c1e1b00 */
[----:B------:R-:W0:Y:S02]  /*00e0*/  LDC R9, c[0x0][0x364] ;  /* 0x0000d900ff097b82 */ /* 0x000e240000000800 */
[----:B0-----:R-:W-:-:S04]  /*00f0*/  IMAD R9, R9, UR6, R0 ;  /* 0x0000000609097c24 */ /* 0x001fc8000f8e0200 */
[----:B--2---:R-:W-:-:S06]  /*0100*/  IMAD.WIDE.U32 R4, R9, 0x4, R2 ;  /* 0x0000000409047825 */ /* 0x004fcc00078e0002 */
[----:B------:R-:W2:Y:S01]  /*0110*/  LDG.E R4, desc[UR4][R4.64] ;  /* 0x0000000404047981 */ /* 0x000ea2000c1e1900 */
[----:B---3--:R-:W-:Y:S01]  /*0120*/  IMAD.WIDE.U32 R8, R9, 0x4, R6 ;  /* 0x0000000409087825 */ /* 0x008fe200078e0006 */
[----:B--2---:R-:W-:-:S05]  /*0130*/  FMNMX R3, RZ, R4, !PT ;  /* 0x00000004ff037209 */ /* 0x004fca0007800000 */
[----:B------:R-:W-:Y:S01]  /*0140*/  STG.E desc[UR4][R8.64], R3 ;  /* 0x0000000308007986 */ /* 0x000fe2000c101904 */
[----:B------:R-:W-:Y:S05]  /*0150*/  EXIT ;  /* 0x000000000000794d */ /* 0x000fea0003800000 */
.L_x_64:
        /* <DEDUP_REMOVED lines=10> */
.L_x_75:


//--------------------- .nv.shared.reserved.0     --------------------------
	.section	.nv.shared.reserved.0,"aw",@nobits
	.weak		__nv_reservedSMEM_offset_0_alias
	.size		__nv_reservedSMEM_offset_0_alias, 0, 64
	.other		__nv_reservedSMEM_offset_0_alias,@"STO_CUDA_RESERVED_SHARED STV_DEFAULT"
__nv_reservedSMEM_offset_0_alias:
	.zero		0
	.zero		64


//--------------------- .nv.shared._Z7softmaxPfS_ --------------------------
	.section	.nv.shared._Z7softmaxPfS_,"aw",@nobits
	.sectionflags	@""
	.align	4
.nv.shared._Z7softmaxPfS_:
	.zero		1028


//--------------------- .nv.constant0._Z9padMatrixPPfS0_i --------------------------
	.section	.nv.constant0._Z9padMatrixPPfS0_i,"a",@progbits
	.sectionflags	@""
	.align	4
.nv.constant0._Z9padMatrixPPfS0_i:
	.zero		916


//--------------------- .nv.constant0._Z14convolveMatrixPPfS0_S0_ii --------------------------
	.section	.nv.constant0._Z14convolveMatrixPPfS0_S0_ii,"a",@progbits
	.sectionflags	@""
	.align	4
.nv.constant0._Z14convolveMatrixPPfS0_S0_ii:
	.zero		928


//--------------------- .nv.constant0._Z4PoolPPfS0_iii --------------------------
	.section	.nv.constant0._Z4PoolPPfS0_iii,"a",@progbits
	.sectionflags	@""
	.align	4
.nv.constant0._Z4PoolPPfS0_iii:
	.zero		924


//--------------------- .nv.constant0._Z7softmaxPfS_ --------------------------
	.section	.nv.constant0._Z7softmaxPfS_,"a",@progbits
	.sectionflags	@""
	.align	4
.nv.constant0._Z7softmaxPfS_:
	.zero		912


//--------------------- .nv.constant0._Z7sigmoidPfS_ --------------------------
	.section	.nv.constant0._Z7sigmoidPfS_,"a",@progbits
	.sectionflags	@""
	.align	4
.nv.constant0._Z7sigmoidPfS_:
	.zero		912


//--------------------- .nv.constant0._Z4tanhPPfS0_ --------------------------
	.section	.nv.constant0._Z4tanhPPfS0_,"a",@progbits
	.sectionflags	@""
	.align	4
.nv.constant0._Z4tanhPPfS0_:
	.zero		912


//--------------------- .nv.constant0._Z4reLUPPfS0_ --------------------------
	.section	.nv.constant0._Z4reLUPPfS0_,"a",@progbits
	.sectionflags	@""
	.align	4
.nv.constant0._Z4reLUPPfS0_:
	.zero		912


//--------------------- SYMBOLS --------------------------

	.type		.nv.reservedSmem.offset0,@object
	.size		.nv.reservedSmem.offset0,0x4
	.type		.nv.reservedSmem.cap,@object
	.size		.nv.reservedSmem.cap,0x4
